	.target	sm_100a

	.elftype	@"ET_EXEC"


//--------------------- .note.nv.tkinfo           --------------------------
	.section	.note.nv.tkinfo,"",@"SHT_NOTE"
	.sectionflags	@"SHF_NOTE_NV_TKINFO"
	.tkinfo
        /*0018*/ 	.word	0x00000081
        /*0030*/ 	.string	""
        /*0030*/ 	.string	"ptxas-blackwell"
        /*0030*/ 	.string	"Cuda compilation tools, release 12.9, V12.9.86"
        /*0030*/ 	.string	"Build cuda_12.9.r12.9/compiler.36037853_0"
        /*0030*/ 	.string	"-v  -suppress-debug-info  -lineinfo  -arch sm_100a "



//--------------------- .note.nv.cuver            --------------------------
	.section	.note.nv.cuver,"",@"SHT_NOTE"
	.sectionflags	@"SHF_NOTE_NV_CUVER"
        /*0018*/ 	.short	0x0001
        /*001a*/ 	.short	0x0064
        /*001c*/ 	.short	0x0001
        /*001e*/ 	.short	0x0000
        /*0020*/ 	.short	0x0001
        /*0022*/ 	.short	0x0000


//--------------------- .nv.info                  --------------------------
	.section	.nv.info,"",@"SHT_CUDA_INFO"
	.align	4


	//----- nvinfo : EIATTR_REGCOUNT
	.align		4
        /*0000*/ 	.byte	0x04, 0x2f
        /*0002*/ 	.short	(.L_4 - .L_3)
	.align		4
.L_3:
        /*0004*/ 	.word	index@(gluon_tcgen05)
        /*0008*/ 	.word	0x00000087


	//----- nvinfo : EIATTR_FRAME_SIZE
	.align		4
.L_4:
        /*000c*/ 	.byte	0x04, 0x11
        /*000e*/ 	.short	(.L_6 - .L_5)
	.align		4
.L_5:
        /*0010*/ 	.word	index@($__internal_2_$__cuda_sm10x_tcgen05_guardrail_trap_unallocated_columns_being_dealloced)
        /*0014*/ 	.word	0x00000000


	//----- nvinfo : EIATTR_FRAME_SIZE
	.align		4
.L_6:
        /*0018*/ 	.byte	0x04, 0x11
        /*001a*/ 	.short	(.L_8 - .L_7)
	.align		4
.L_7:
        /*001c*/ 	.word	index@($__internal_1_$__cuda_sm10x_tcgen05_guardrail_trap_phase_invalid_during_alloc)
        /*0020*/ 	.word	0x00000000


	//----- nvinfo : EIATTR_FRAME_SIZE
	.align		4
.L_8:
        /*0024*/ 	.byte	0x04, 0x11
        /*0026*/ 	.short	(.L_10 - .L_9)
	.align		4
.L_9:
        /*0028*/ 	.word	index@($__internal_0_$__cuda_sm10x_tcgen05_guardrail_trap_col_being_dealloced_not_returned_by_alloc)
        /*002c*/ 	.word	0x00000000


	//----- nvinfo : EIATTR_FRAME_SIZE
	.align		4
.L_10:
        /*0030*/ 	.byte	0x04, 0x11
        /*0032*/ 	.short	(.L_12 - .L_11)
	.align		4
.L_11:
        /*0034*/ 	.word	index@(gluon_tcgen05)
        /*0038*/ 	.word	0x00000000


	//----- nvinfo : EIATTR_MIN_STACK_SIZE
	.align		4
.L_12:
        /*003c*/ 	.byte	0x04, 0x12
        /*003e*/ 	.short	(.L_14 - .L_13)
	.align		4
.L_13:
        /*0040*/ 	.word	index@(gluon_tcgen05)
        /*0044*/ 	.word	0x00000000
.L_14:


//--------------------- .nv.info.gluon_tcgen05    --------------------------
	.section	.nv.info.gluon_tcgen05,"",@"SHT_CUDA_INFO"
	.sectionflags	@""
	.align	4


	//----- nvinfo : EIATTR_CUDA_API_VERSION
	.align		4
        /*0000*/ 	.byte	0x04, 0x37
        /*0002*/ 	.short	(.L_16 - .L_15)
.L_15:
        /*0004*/ 	.word	0x00000081


	//----- nvinfo : EIATTR_KPARAM_INFO
	.align		4
.L_16:
        /*0008*/ 	.byte	0x04, 0x17
        /*000a*/ 	.short	(.L_18 - .L_17)
.L_17:
        /*000c*/ 	.word	0x00000000
        /*0010*/ 	.short	0x000a
        /*0012*/ 	.short	0x0048
        /*0014*/ 	.byte	0x00, 0xf4, 0x21, 0x00


	//----- nvinfo : EIATTR_KPARAM_INFO
	.align		4
.L_18:
        /*0018*/ 	.byte	0x04, 0x17
        /*001a*/ 	.short	(.L_20 - .L_19)
.L_19:
        /*001c*/ 	.word	0x00000000
        /*0020*/ 	.short	0x0009
        /*0022*/ 	.short	0x0040
        /*0024*/ 	.byte	0x00, 0xf4, 0x21, 0x00


	//----- nvinfo : EIATTR_KPARAM_INFO
	.align		4
.L_20:
        /*0028*/ 	.byte	0x04, 0x17
        /*002a*/ 	.short	(.L_22 - .L_21)
.L_21:
        /*002c*/ 	.word	0x00000000
        /*0030*/ 	.short	0x0008
        /*0032*/ 	.short	0x0038
        /*0034*/ 	.byte	0x00, 0xf0, 0x21, 0x00


	//----- nvinfo : EIATTR_KPARAM_INFO
	.align		4
.L_22:
        /*0038*/ 	.byte	0x04, 0x17
        /*003a*/ 	.short	(.L_24 - .L_23)
.L_23:
        /*003c*/ 	.word	0x00000000
        /*0040*/ 	.short	0x0007
        /*0042*/ 	.short	0x0030
        /*0044*/ 	.byte	0x00, 0xf0, 0x21, 0x00


	//----- nvinfo : EIATTR_KPARAM_INFO
	.align		4
.L_24:
        /*0048*/ 	.byte	0x04, 0x17
        /*004a*/ 	.short	(.L_26 - .L_25)
.L_25:
        /*004c*/ 	.word	0x00000000
        /*0050*/ 	.short	0x0006
        /*0052*/ 	.short	0x0028
        /*0054*/ 	.byte	0x00, 0xf0, 0x21, 0x00


	//----- nvinfo : EIATTR_KPARAM_INFO
	.align		4
.L_26:
        /*0058*/ 	.byte	0x04, 0x17
        /*005a*/ 	.short	(.L_28 - .L_27)
.L_27:
        /*005c*/ 	.word	0x00000000
        /*0060*/ 	.short	0x0005
        /*0062*/ 	.short	0x0020
        /*0064*/ 	.byte	0x00, 0xf0, 0x11, 0x00


	//----- nvinfo : EIATTR_KPARAM_INFO
	.align		4
.L_28:
        /*0068*/ 	.byte	0x04, 0x17
        /*006a*/ 	.short	(.L_30 - .L_29)
.L_29:
        /*006c*/ 	.word	0x00000000
        /*0070*/ 	.short	0x0004
        /*0072*/ 	.short	0x001c
        /*0074*/ 	.byte	0x00, 0xf0, 0x11, 0x00


	//----- nvinfo : EIATTR_KPARAM_INFO
	.align		4
.L_30:
        /*0078*/ 	.byte	0x04, 0x17
        /*007a*/ 	.short	(.L_32 - .L_31)
.L_31:
        /*007c*/ 	.word	0x00000000
        /*0080*/ 	.short	0x0003
        /*0082*/ 	.short	0x0018
        /*0084*/ 	.byte	0x00, 0xf0, 0x11, 0x00


	//----- nvinfo : EIATTR_KPARAM_INFO
	.align		4
.L_32:
        /*0088*/ 	.byte	0x04, 0x17
        /*008a*/ 	.short	(.L_34 - .L_33)
.L_33:
        /*008c*/ 	.word	0x00000000
        /*0090*/ 	.short	0x0002
        /*0092*/ 	.short	0x0010
        /*0094*/ 	.byte	0x00, 0xf4, 0x21, 0x00


	//----- nvinfo : EIATTR_KPARAM_INFO
	.align		4
.L_34:
        /*0098*/ 	.byte	0x04, 0x17
        /*009a*/ 	.short	(.L_36 - .L_35)
.L_35:
        /*009c*/ 	.word	0x00000000
        /*00a0*/ 	.short	0x0001
        /*00a2*/ 	.short	0x0008
        /*00a4*/ 	.byte	0x00, 0xf4, 0x21, 0x00


	//----- nvinfo : EIATTR_KPARAM_INFO
	.align		4
.L_36:
        /*00a8*/ 	.byte	0x04, 0x17
        /*00aa*/ 	.short	(.L_38 - .L_37)
.L_37:
        /*00ac*/ 	.word	0x00000000
        /*00b0*/ 	.short	0x0000
        /*00b2*/ 	.short	0x0000
        /*00b4*/ 	.byte	0x00, 0xf4, 0x21, 0x00


	//----- nvinfo : EIATTR_AT_ENTRY_FRAGMENTS
	.align		4
.L_38:
        /*00b8*/ 	.byte	0x04, 0x4f
        /*00ba*/ 	.short	(.L_40 - .L_39)


	//   ....[0]....
.L_39:
        /*00bc*/ 	.word	0x00000004


	//----- nvinfo : EIATTR_RESERVED_SMEM_USED
	.align		4
.L_40:
        /*00c0*/ 	.byte	0x01, 0x41
	.zero		2


	//----- nvinfo : EIATTR_SPARSE_MMA_MASK
	.align		4
        /*00c4*/ 	.byte	0x03, 0x50
        /*00c6*/ 	.short	0x0000


	//----- nvinfo : EIATTR_TCGEN05_1CTA_USED
	.align		4
        /*00c8*/ 	.byte	0x01, 0x51
	.zero		2


	//----- nvinfo : EIATTR_MAXREG_COUNT
	.align		4
        /*00cc*/ 	.byte	0x03, 0x1b
        /*00ce*/ 	.short	0x00ff


	//----- nvinfo : EIATTR_NUM_BARRIERS
	.align		4
        /*00d0*/ 	.byte	0x02, 0x4c
        /*00d2*/ 	.byte	0x01
	.zero		1


	//----- nvinfo : EIATTR_INT_WARP_WIDE_INSTR_OFFSETS
	.align		4
        /*00d4*/ 	.byte	0x04, 0x31
        /*00d6*/ 	.short	(.L_42 - .L_41)


	//   ....[0]....
.L_41:
        /*00d8*/ 	.word	0x00001730


	//   ....[1]....
        /*00dc*/ 	.word	0x00001750


	//   ....[2]....
        /*00e0*/ 	.word	0x000017d0


	//   ....[3]....
        /*00e4*/ 	.word	0x000018e0


	//   ....[4]....
        /*00e8*/ 	.word	0x000018f0


	//   ....[5]....
        /*00ec*/ 	.word	0x00001910


	//   ....[6]....
        /*00f0*/ 	.word	0x00001980


	//   ....[7]....
        /*00f4*/ 	.word	0x00001c10


	//   ....[8]....
        /*00f8*/ 	.word	0x00001c20


	//   ....[9]....
        /*00fc*/ 	.word	0x00001d70


	//   ....[10]....
        /*0100*/ 	.word	0x00001d80


	//   ....[11]....
        /*0104*/ 	.word	0x00001dc0


	//   ....[12]....
        /*0108*/ 	.word	0x00001e00


	//   ....[13]....
        /*010c*/ 	.word	0x00001fa0


	//   ....[14]....
        /*0110*/ 	.word	0x00001fb0


	//   ....[15]....
        /*0114*/ 	.word	0x000021e0


	//   ....[16]....
        /*0118*/ 	.word	0x00002200


	//   ....[17]....
        /*011c*/ 	.word	0x00002970


	//   ....[18]....
        /*0120*/ 	.word	0x000029c0


	//----- nvinfo : EIATTR_COOP_GROUP_MASK_REGIDS
	.align		4
.L_42:
        /*0124*/ 	.byte	0x04, 0x29
        /*0126*/ 	.short	(.L_44 - .L_43)


	//   ....[0]....
.L_43:
        /*0128*/ 	.word	0xffffffff


	//   ....[1]....
        /*012c*/ 	.word	0xffffffff


	//   ....[2]....
        /*0130*/ 	.word	0xffffffff


	//   ....[3]....
        /*0134*/ 	.word	0xffffffff


	//   ....[4]....
        /*0138*/ 	.word	0xffffffff


	//   ....[5]....
        /*013c*/ 	.word	0xffffffff


	//   ....[6]....
        /*0140*/ 	.word	0xffffffff


	//   ....[7]....
        /*0144*/ 	.word	0xffffffff


	//   ....[8]....
        /*0148*/ 	.word	0xffffffff


	//   ....[9]....
        /*014c*/ 	.word	0xffffffff


	//----- nvinfo : EIATTR_COOP_GROUP_INSTR_OFFSETS
	.align		4
.L_44:
        /*0150*/ 	.byte	0x04, 0x28
        /*0152*/ 	.short	(.L_46 - .L_45)


	//   ....[0]....
.L_45:
        /*0154*/ 	.word	0x00000050


	//   ....[1]....
        /*0158*/ 	.word	0x00000310


	//   ....[2]....
        /*015c*/ 	.word	0x00000500


	//   ....[3]....
        /*0160*/ 	.word	0x000009c0


	//   ....[4]....
        /*0164*/ 	.word	0x00000b00


	//   ....[5]....
        /*0168*/ 	.word	0x00000fb0


	//   ....[6]....
        /*016c*/ 	.word	0x000010f0


	//   ....[7]....
        /*0170*/ 	.word	0x000015e0


	//   ....[8]....
        /*0174*/ 	.word	0x00002800


	//   ....[9]....
        /*0178*/ 	.word	0x00002a70


	//----- nvinfo : EIATTR_VRC_CTA_INIT_COUNT
	.align		4
.L_46:
        /*017c*/ 	.byte	0x02, 0x4a
        /*017e*/ 	.byte	0x80
	.zero		1


	//----- nvinfo : EIATTR_MBARRIER_INSTR_OFFSETS
	.align		4
        /*0180*/ 	.byte	0x04, 0x39
        /*0182*/ 	.short	(.L_48 - .L_47)


	//   ....[0]....
.L_47:
        /*0184*/ 	.word	0x000017f0
        /*0188*/ 	.word	0x000000ff
        /*018c*/ 	.word	0x0000c000
        /*0190*/ 	.short	0x0100
        /*0192*/ 	.byte	0x0a
	.zero		1


	//   ....[1]....
        /*0194*/ 	.word	0x00001800
        /*0198*/ 	.word	0x000000ff
        /*019c*/ 	.word	0x0000c010
        /*01a0*/ 	.short	0x0100
        /*01a2*/ 	.byte	0x0a
	.zero		1


	//   ....[2]....
        /*01a4*/ 	.word	0x00001ad0
        /*01a8*/ 	.word	0x000000ff
        /*01ac*/ 	.word	0x0000c000
        /*01b0*/ 	.short	0x010a
        /*01b2*/ 	.byte	0x0a
	.zero		1


	//   ....[3]....
        /*01b4*/ 	.word	0x00001c70
        /*01b8*/ 	.word	0x000000ff
        /*01bc*/ 	.word	0x0000c010
        /*01c0*/ 	.short	0x010a
        /*01c2*/ 	.byte	0x0a
	.zero		1


	//   ....[4]....
        /*01c4*/ 	.word	0x00001e80
        /*01c8*/ 	.word	0x000000ff
        /*01cc*/ 	.word	0x0000c000
        /*01d0*/ 	.short	0x010a
        /*01d2*/ 	.byte	0x0a
	.zero		1


	//   ....[5]....
        /*01d4*/ 	.word	0x00001ff0
        /*01d8*/ 	.word	0x000000ff
        /*01dc*/ 	.word	0x0000c010
        /*01e0*/ 	.short	0x010a
        /*01e2*/ 	.byte	0x0a
	.zero		1


	//   ....[6]....
        /*01e4*/ 	.word	0x00002080
        /*01e8*/ 	.word	0x000000ff
        /*01ec*/ 	.word	0x0000c000
        /*01f0*/ 	.short	0x0108
        /*01f2*/ 	.byte	0x0a
	.zero		1


	//   ....[7]....
        /*01f4*/ 	.word	0x00002090
        /*01f8*/ 	.word	0x000000ff
        /*01fc*/ 	.word	0x0000c010
        /*0200*/ 	.short	0x0108
        /*0202*/ 	.byte	0x0a
	.zero		1


	//   ....[8]....
        /*0204*/ 	.word	0x00002a90
        /*0208*/ 	.word	0x000000ff
        /*020c*/ 	.word	0x0000c000
        /*0210*/ 	.short	0x010a
        /*0212*/ 	.byte	0x0a
	.zero		1


	//   ....[9]....
        /*0214*/ 	.word	0x00002ac0
        /*0218*/ 	.word	0x000000ff
        /*021c*/ 	.word	0x0000c010
        /*0220*/ 	.short	0x010a
        /*0222*/ 	.byte	0x0a
	.zero		1


	//   ....[10]....
        /*0224*/ 	.word	0x00002af0
        /*0228*/ 	.word	0x000000ff
        /*022c*/ 	.word	0x0000c000
        /*0230*/ 	.short	0x010a
        /*0232*/ 	.byte	0x0a
	.zero		1


	//   ....[11]....
        /*0234*/ 	.word	0x00002b20
        /*0238*/ 	.word	0x000000ff
        /*023c*/ 	.word	0x0000c010
        /*0240*/ 	.short	0x010a
        /*0242*/ 	.byte	0x0a
	.zero		1


	//----- nvinfo : EIATTR_NUM_MBARRIERS
	.align		4
.L_48:
        /*0244*/ 	.byte	0x03, 0x38
        /*0246*/ 	.short	0x0002


	//----- nvinfo : EIATTR_EXIT_INSTR_OFFSETS
	.align		4
        /*0248*/ 	.byte	0x04, 0x1c
        /*024a*/ 	.short	(.L_50 - .L_49)


	//   ....[0]....
.L_49:
        /*024c*/ 	.word	0x00002a80


	//----- nvinfo : EIATTR_REQNTID
	.align		4
.L_50:
        /*0250*/ 	.byte	0x04, 0x10
        /*0252*/ 	.short	(.L_52 - .L_51)
.L_51:
        /*0254*/ 	.word	0x00000100
        /*0258*/ 	.word	0x00000001
        /*025c*/ 	.word	0x00000001


	//----- nvinfo : EIATTR_CRS_STACK_SIZE
	.align		4
.L_52:
        /*0260*/ 	.byte	0x04, 0x1e
        /*0262*/ 	.short	(.L_54 - .L_53)
.L_53:
        /*0264*/ 	.word	0x00000000


	//----- nvinfo : EIATTR_CBANK_PARAM_SIZE
	.align		4
.L_54:
        /*0268*/ 	.byte	0x03, 0x19
        /*026a*/ 	.short	0x0050


	//----- nvinfo : EIATTR_PARAM_CBANK
	.align		4
        /*026c*/ 	.byte	0x04, 0x0a
        /*026e*/ 	.short	(.L_56 - .L_55)
	.align		4
.L_55:
        /*0270*/ 	.word	index@(.nv.constant0.gluon_tcgen05)
        /*0274*/ 	.short	0x0380
        /*0276*/ 	.short	0x0050


	//----- nvinfo : EIATTR_SW_WAR
	.align		4
.L_56:
        /*0278*/ 	.byte	0x04, 0x36
        /*027a*/ 	.short	(.L_58 - .L_57)
.L_57:
        /*027c*/ 	.word	0x00000008
.L_58:


//--------------------- .nv.compat                --------------------------
	.section	.nv.compat,"",@"SHT_CUDA_COMPAT_INFO"
	.align	4
        /*0000*/ 	.byte	0x02, 0x02, 0x02, 0x00, 0x02, 0x05, 0x05, 0x00, 0x02, 0x03, 0x03, 0x00, 0x02, 0x06, 0x01, 0x00


//--------------------- .nv.callgraph             --------------------------
	.section	.nv.callgraph,"",@"SHT_CUDA_CALLGRAPH"
	.align	4
	.sectionentsize	8
	.align		4
        /*0000*/ 	.word	0x00000000
	.align		4
        /*0004*/ 	.word	0xffffffff
	.align		4
        /*0008*/ 	.word	0x00000000
	.align		4
        /*000c*/ 	.word	0xfffffffe
	.align		4
        /*0010*/ 	.word	0x00000000
	.align		4
        /*0014*/ 	.word	0xfffffffd
	.align		4
        /*0018*/ 	.word	0x00000000
	.align		4
        /*001c*/ 	.word	0xfffffffc


//--------------------- .text.gluon_tcgen05       --------------------------
	.section	.text.gluon_tcgen05,"ax",@progbits
	.align	128
        .global         gluon_tcgen05
        .type           gluon_tcgen05,@function
        .size           gluon_tcgen05,(.L_x_73 - gluon_tcgen05)
        .other          gluon_tcgen05,@"STO_CUDA_ENTRY STV_DEFAULT"
gluon_tcgen05:
.text.gluon_tcgen05:
[----:B------:R-:W1:Y:S01]  /*0000*/  LDC R1, c[0x0][0x37c] ;  /* 0x0000df00ff017b82 */ /* 0x000e620000000800 */
[----:B------:R-:W2:Y:S02]  /*0010*/  S2R R0, SR_TID.X ;  /* 0x0000000000007919 */ /* 0x000ea40000002100 */
[----:B--2---:R-:W-:-:S13]  /*0020*/  ISETP.GE.U32.AND P2, PT, R0, 0x20, PT ;  /* 0x000000200000780c */ /* 0x004fda0003f46070 */
[----:B------:R-:W-:Y:S05]  /*0030*/  @P2 BRA `(.L_x_0) ;  /* 0x0000000000b82947 */ /* 0x000fea0003800000 */
[----:B------:R-:W2:Y:S01]  /*0040*/  S2UR UR6, SR_CgaCtaId ;  /* 0x00000000000679c3 */ /* 0x000ea20000008800 */
[----:B------:R-:W-:Y:S01]  /*0050*/  NOP ;  /* 0x0000000000007918 */ /* 0x000fe20000000000 */
[----:B------:R-:W-:Y:S02]  /*0060*/  UMOV UR4, 0x40 ;  /* 0x0000004000047882 */ /* 0x000fe40000000000 */
[----:B--2---:R-:W-:-:S09]  /*0070*/  ULEA UR4, UR6, UR4, 0x18 ;  /* 0x0000000406047291 */ /* 0x004fd2000f8ec0ff */
[----:B------:R-:W2:Y:S01]  /*0080*/  LDS.U8 R2, [UR4] ;  /* 0x00000004ff027984 */ /* 0x000ea20008000000 */
[----:B------:R-:W-:Y:S02]  /*0090*/  UMOV UR4, 0x400 ;  /* 0x0000040000047882 */ /* 0x000fe40000000000 */
[----:B------:R-:W-:Y:S01]  /*00a0*/  ULEA UR4, UR6, UR4, 0x18 ;  /* 0x0000000406047291 */ /* 0x000fe2000f8ec0ff */
[----:B--2---:R-:W-:-:S13]  /*00b0*/  ISETP.NE.AND P0, PT, R2, RZ, PT ;  /* 0x000000ff0200720c */ /* 0x004fda0003f05270 */
[----:B------:R-:W-:Y:S05]  /*00c0*/  @P0 BRA `(.L_x_1) ;  /* 0x00000000007c0947 */ /* 0x000fea0003800000 */
[----:B------:R-:W-:-:S13]  /*00d0*/  ELECT P0, URZ, PT ;  /* 0x0000000000ff782f */ /* 0x000fda0003800000 */
[----:B------:R-:W-:Y:S05]  /*00e0*/  @!P0 BRA `(.L_x_2) ;  /* 0x0000000000848947 */ /* 0x000fea0003800000 */
[----:B------:R-:W-:Y:S01]  /*00f0*/  UMOV UR5, 0x8 ;  /* 0x0000000800057882 */ /* 0x000fe20000000000 */
[----:B------:R-:W-:Y:S02]  /*0100*/  IMAD.MOV.U32 R5, RZ, RZ, 0x1 ;  /* 0x00000001ff057424 */ /* 0x000fe400078e00ff */
[----:B------:R-:W-:Y:S02]  /*0110*/  IMAD.MOV.U32 R3, RZ, RZ, 0xff ;  /* 0x000000ffff037424 */ /* 0x000fe400078e00ff */
[----:B------:R-:W-:Y:S04]  /*0120*/  DEPBAR.LE SB2, 0x36 ;  /* 0x0000ad800000791a */ /* 0x000fe80000000000 */
[----:B------:R-:W2:Y:S02]  /*0130*/  UTCATOMSWS.FIND_AND_SET.ALIGN UP0, UR5, UR5 ;  /* 0x00000005000575e3 */ /* 0x000ea40008000800 */
[----:B--2---:R-:W-:-:S04]  /*0140*/  PLOP3.LUT P0, PT, PT, PT, UP0, 0x80, 0x8 ;  /* 0x000000000008781c */ /* 0x004fc80003f0f008 */
[----:B------:R-:W-:-:S04]  /*0150*/  SEL R2, RZ, 0xffffffff, !P0 ;  /* 0xffffffffff027807 */ /* 0x000fc80004000000 */
[----:B------:R-:W-:Y:S01]  /*0160*/  ISETP.NE.AND P0, PT, R2, RZ, PT ;  /* 0x000000ff0200720c */ /* 0x000fe20003f05270 */
[----:B------:R-:W-:-:S12]  /*0170*/  IMAD.U32 R2, RZ, RZ, UR5 ;  /* 0x00000005ff027e24 */ /* 0x000fd8000f8e00ff */
[----:B------:R-:W-:Y:S05]  /*0180*/  @P0 BRA `(.L_x_3) ;  /* 0x0000000000240947 */ /* 0x000fea0003800000 */
.L_x_4:
[----:B------:R-:W-:Y:S05]  /*0190*/  NANOSLEEP 0x64 ;  /* 0x000000640000795d */ /* 0x000fea0003800000 */
[----:B------:R-:W-:-:S05]  /*01a0*/  UMOV UR5, 0x8 ;  /* 0x0000000800057882 */ /* 0x000fca0000000000 */
[----:B------:R-:W-:Y:S04]  /*01b0*/  DEPBAR.LE SB2, 0x36 ;  /* 0x0000ad800000791a */ /* 0x000fe80000000000 */
[----:B------:R-:W2:Y:S02]  /*01c0*/  UTCATOMSWS.FIND_AND_SET.ALIGN UP0, UR5, UR5 ;  /* 0x00000005000575e3 */ /* 0x000ea40008000800 */
[----:B--2---:R-:W-:-:S04]  /*01d0*/  PLOP3.LUT P0, PT, PT, PT, UP0, 0x80, 0x8 ;  /* 0x000000000008781c */ /* 0x004fc80003f0f008 */
[----:B------:R-:W-:-:S04]  /*01e0*/  SEL R2, RZ, 0xffffffff, !P0 ;  /* 0xffffffffff027807 */ /* 0x000fc80004000000 */
[----:B------:R-:W-:Y:S01]  /*01f0*/  ISETP.NE.AND P0, PT, R2, RZ, PT ;  /* 0x000000ff0200720c */ /* 0x000fe20003f05270 */
[----:B------:R-:W-:-:S12]  /*0200*/  IMAD.U32 R2, RZ, RZ, UR5 ;  /* 0x00000005ff027e24 */ /* 0x000fd8000f8e00ff */
[----:B------:R-:W-:Y:S05]  /*0210*/  @!P0 BRA `(.L_x_4) ;  /* 0xfffffffc00dc8947 */ /* 0x000fea000383ffff */
.L_x_3:
[C---:B------:R-:W-:Y:S01]  /*0220*/  VIADD R4, R2.reuse, 0x10 ;  /* 0x0000001002047836 */ /* 0x040fe20000000000 */
[----:B------:R-:W-:Y:S01]  /*0230*/  UMOV UR5, 0x50 ;  /* 0x0000005000057882 */ /* 0x000fe20000000000 */
[----:B------:R-:W-:Y:S01]  /*0240*/  SHF.L.U32 R3, R3, R2, RZ ;  /* 0x0000000203037219 */ /* 0x000fe200000006ff */
[----:B------:R-:W-:Y:S01]  /*0250*/  ULEA UR5, UR6, UR5, 0x18 ;  /* 0x0000000506057291 */ /* 0x000fe2000f8ec0ff */
[----:B------:R-:W-:Y:S01]  /*0260*/  IMAD.SHL.U32 R2, R2, 0x20, RZ ;  /* 0x0000002002027824 */ /* 0x000fe200078e00ff */
[----:B------:R-:W-:-:S04]  /*0270*/  SHF.L.U32 R4, R5, R4, RZ ;  /* 0x0000000405047219 */ /* 0x000fc800000006ff */
[----:B------:R-:W-:-:S05]  /*0280*/  LOP3.LUT R3, R4, R3, RZ, 0xfc, !PT ;  /* 0x0000000304037212 */ /* 0x000fca00078efcff */
[----:B------:R2:W-:Y:S04]  /*0290*/  ATOMS.OR RZ, [UR5], R3 ;  /* 0x00000003ffff798c */ /* 0x0005e8000b000005 */
[----:B------:R2:W-:Y:S01]  /*02a0*/  STS [UR4], R2 ;  /* 0x00000002ff007988 */ /* 0x0005e20008000804 */
[----:B------:R-:W-:Y:S05]  /*02b0*/  BRA `(.L_x_2) ;  /* 0x0000000000107947 */ /* 0x000fea0003800000 */
.L_x_1:
[----:B------:R-:W-:Y:S01]  /*02c0*/  IMAD.MOV.U32 R3, RZ, RZ, -0x1 ;  /* 0xffffffffff037424 */ /* 0x000fe200078e00ff */
[----:B------:R-:W-:-:S04]  /*02d0*/  MOV R2, 0x300 ;  /* 0x0000030000027802 */ /* 0x000fc80000000f00 */
[----:B------:R2:W-:Y:S03]  /*02e0*/  STS [UR4], R3 ;  /* 0x00000003ff007988 */ /* 0x0005e60008000804 */
[----:B-12---:R-:W-:Y:S05]  /*02f0*/  CALL.REL.NOINC `($__internal_1_$__cuda_sm10x_tcgen05_guardrail_trap_phase_invalid_during_alloc) ;  /* 0x0000002800207944 */ /* 0x006fea0003c00000 */
.L_x_2:
[----:B------:R-:W-:Y:S05]  /*0300*/  WARPSYNC.ALL ;  /* 0x0000000000007948 */ /* 0x000fea0003800000 */
[----:B------:R-:W-:Y:S01]  /*0310*/  NOP ;  /* 0x0000000000007918 */ /* 0x000fe20000000000 */
.L_x_0:
[----:B------:R-:W3:Y:S08]  /*0320*/  S2UR UR4, SR_CgaCtaId ;  /* 0x00000000000479c3 */ /* 0x000ef00000008800 */
[----:B------:R-:W-:Y:S01]  /*0330*/  BAR.SYNC.DEFER_BLOCKING 0x0 ;  /* 0x0000000000007b1d */ /* 0x000fe20000010000 */
[----:B------:R-:W-:-:S05]  /*0340*/  LOP3.LUT R132, R0, 0xff, RZ, 0xc0, !PT ;  /* 0x000000ff00847812 */ /* 0x000fca00078ec0ff */
[----:B------:R-:W-:Y:S02]  /*0350*/  UMOV UR10, 0x400 ;  /* 0x00000400000a7882 */ /* 0x000fe40000000000 */
[----:B------:R-:W4:Y:S08]  /*0360*/  LDC R4, c[0x0][0x398] ;  /* 0x0000e600ff047b82 */ /* 0x000f300000000800 */
[----:B------:R-:W5:Y:S01]  /*0370*/  LDC R12, c[0x0][0x3a0] ;  /* 0x0000e800ff0c7b82 */ /* 0x000f620000000800 */
[----:B---3--:R-:W-:-:S07]  /*0380*/  ULEA UR10, UR4, UR10, 0x18 ;  /* 0x0000000a040a7291 */ /* 0x008fce000f8ec0ff */
[----:B------:R-:W3:Y:S02]  /*0390*/  S2UR UR11, SR_CTAID.Y ;  /* 0x00000000000b79c3 */ /* 0x000ee40000002600 */
[----:B--2---:R-:W2:Y:S06]  /*03a0*/  LDS R3, [UR10] ;  /* 0x0000000aff037984 */ /* 0x004eac0008000800 */
[----:B------:R-:W-:Y:S06]  /*03b0*/  BAR.SYNC.DEFER_BLOCKING 0x0 ;  /* 0x0000000000007b1d */ /* 0x000fec0000010000 */
[----:B------:R-:W-:Y:S05]  /*03c0*/  @P2 BRA `(.L_x_5) ;  /* 0x0000000000182947 */ /* 0x000fea0003800000 */
[----:B------:R-:W-:Y:S01]  /*03d0*/  ELECT P0, URZ, PT ;  /* 0x0000000000ff782f */ /* 0x000fe20003800000 */
[----:B------:R-:W-:Y:S01]  /*03e0*/  IMAD.MOV.U32 R2, RZ, RZ, 0x1 ;  /* 0x00000001ff027424 */ /* 0x000fe200078e00ff */
[----:B------:R-:W-:Y:S01]  /*03f0*/  UMOV UR5, 0x40 ;  /* 0x0000004000057882 */ /* 0x000fe20000000000 */
[----:B------:R-:W-:Y:S01]  /*0400*/  UVIRTCOUNT.DEALLOC.SMPOOL 0x80 ;  /* 0x000000800000784c */ /* 0x000fe20000000000 */
[----:B------:R-:W-:-:S09]  /*0410*/  ULEA UR5, UR4, UR5, 0x18 ;  /* 0x0000000504057291 */ /* 0x000fd2000f8ec0ff */
[----:B------:R5:W-:Y:S03]  /*0420*/  @P0 STS.U8 [UR5], R2 ;  /* 0x00000002ff000988 */ /* 0x000be60008000005 */
.L_x_5:
[----:B------:R-:W5:Y:S01]  /*0430*/  S2UR UR4, SR_CTAID.Z ;  /* 0x00000000000479c3 */ /* 0x000f620000002700 */
[----:B------:R-:W4:Y:S01]  /*0440*/  LDCU UR5, c[0x0][0x370] ;  /* 0x00006e00ff0577ac */ /* 0x000f220008000800 */
[----:B------:R-:W-:Y:S01]  /*0450*/  ISETP.GE.U32.AND P0, PT, R132, 0x20, PT ;  /* 0x000000208400780c */ /* 0x000fe20003f06070 */
[----:B----4-:R-:W-:Y:S01]  /*0460*/  VIADD R4, R4, 0xffffffff ;  /* 0xffffffff04047836 */ /* 0x010fe20000000000 */
[C---:B------:R-:W-:Y:S01]  /*0470*/  ISETP.NE.U32.AND P3, PT, R132.reuse, RZ, PT ;  /* 0x000000ff8400720c */ /* 0x040fe20003f65070 */
[----:B------:R-:W5:Y:S01]  /*0480*/  LDCU UR6, c[0x0][0x374] ;  /* 0x00006e80ff0677ac */ /* 0x000f620008000800 */
[----:B------:R-:W-:Y:S01]  /*0490*/  LEA R10, R132, UR10, 0x2 ;  /* 0x0000000a840a7c11 */ /* 0x000fe2000f8e10ff */
[----:B-----5:R-:W-:Y:S01]  /*04a0*/  VIADD R11, R12, 0xffffffff ;  /* 0xffffffff0c0b7836 */ /* 0x020fe20000000000 */
[----:B------:R-:W4:Y:S01]  /*04b0*/  S2UR UR27, SR_CTAID.X ;  /* 0x00000000001b79c3 */ /* 0x000f220000002500 */
[----:B------:R-:W5:Y:S01]  /*04c0*/  LDCU.64 UR12, c[0x0][0x3c0] ;  /* 0x00007800ff0c77ac */ /* 0x000f620008000a00 */
[----:B--2---:R-:W-:Y:S01]  /*04d0*/  R2UR UR32, R3 ;  /* 0x00000000032072ca */ /* 0x004fe200000e0000 */
[----:B------:R-:W-:Y:S04]  /*04e0*/  BSSY.RECONVERGENT B0, `(.L_x_6) ;  /* 0x0000011000007945 */ /* 0x000fe80003800200 */
[----:B------:R2:W-:Y:S01]  /*04f0*/  @!P0 STS [R10], RZ ;  /* 0x000000ff0a008388 */ /* 0x0005e20000000800 */
[----:B------:R-:W-:-:S03]  /*0500*/  NOP ;  /* 0x0000000000007918 */ /* 0x000fc60000000000 */
[----:B------:R2:W-:Y:S01]  /*0510*/  @!P3 STS [UR10+0x24], R4 ;  /* 0x00002404ff00b988 */ /* 0x0005e2000800080a */
[----:B---3--:R-:W-:-:S03]  /*0520*/  UIMAD UR4, UR4, UR6, UR11 ;  /* 0x00000006040472a4 */ /* 0x008fc6000f8e020b */
[----:B------:R2:W-:Y:S01]  /*0530*/  @!P3 STS [UR10+0x20], R11 ;  /* 0x0000200bff00b988 */ /* 0x0005e2000800080a */
[----:B----4-:R-:W-:-:S04]  /*0540*/  UIMAD UR4, UR4, UR5, UR27 ;  /* 0x00000005040472a4 */ /* 0x010fc8000f8e021b */
[----:B------:R-:W-:-:S04]  /*0550*/  UIMAD UR4, UR4, 0x180, URZ ;  /* 0x00000180040478a4 */ /* 0x000fc8000f8e02ff */
[----:B-----5:R-:W-:-:S04]  /*0560*/  UIADD3 UR8, UP0, UPT, UR4, UR12, URZ ;  /* 0x0000000c04087290 */ /* 0x020fc8000ff1e0ff */
[----:B------:R-:W-:Y:S01]  /*0570*/  ULEA.HI.X.SX32 UR9, UR4, UR13, 0x1, UP0 ;  /* 0x0000000d04097291 */ /* 0x000fe200080f0eff */
[----:B--2---:R-:W-:Y:S11]  /*0580*/  @P3 BRA `(.L_x_7) ;  /* 0x0000000000183947 */ /* 0x004ff60003800000 */
[----:B------:R-:W2:Y:S01]  /*0590*/  LDS R2, [UR10+0x8] ;  /* 0x0000080aff027984 */ /* 0x000ea20008000800 */
[----:B------:R-:W3:Y:S01]  /*05a0*/  LDC.64 R6, c[0x0][0x380] ;  /* 0x0000e000ff067b82 */ /* 0x000ee20000000a00 */
[----:B------:R-:W-:Y:S02]  /*05b0*/  IMAD.MOV.U32 R3, RZ, RZ, 0x70 ;  /* 0x00000070ff037424 */ /* 0x000fe400078e00ff */
[----:B---3--:R3:W-:Y:S03]  /*05c0*/  STS.64 [UR10], R6 ;  /* 0x00000006ff007988 */ /* 0x0087e60008000a0a */
[----:B--2---:R-:W-:-:S05]  /*05d0*/  LOP3.LUT R2, R2, 0x10, R3, 0xd8, !PT ;  /* 0x0000001002027812 */ /* 0x004fca00078ed803 */
[----:B------:R3:W-:Y:S02]  /*05e0*/  STS [UR10+0x8], R2 ;  /* 0x00000802ff007988 */ /* 0x0007e4000800080a */
.L_x_7:
[----:B------:R-:W-:Y:S05]  /*05f0*/  BSYNC.RECONVERGENT B0 ;  /* 0x0000000000007941 */ /* 0x000fea0003800200 */
.L_x_6:
[----:B------:R-:W-:Y:S04]  /*0600*/  BSSY.RECONVERGENT B0, `(.L_x_8) ;  /* 0x000000a000007945 */ /* 0x000fe80003800200 */
[----:B------:R-:W-:Y:S05]  /*0610*/  @P3 BRA `(.L_x_9) ;  /* 0x0000000000203947 */ /* 0x000fea0003800000 */
[----:B---3--:R-:W2:Y:S01]  /*0620*/  LDS R2, [UR10+0x34] ;  /* 0x0000340aff027984 */ /* 0x008ea20008000800 */
[----:B------:R-:W-:Y:S02]  /*0630*/  IMAD.MOV.U32 R3, RZ, RZ, 0x3f000000 ;  /* 0x3f000000ff037424 */ /* 0x000fe400078e00ff */
[----:B------:R-:W-:Y:S01]  /*0640*/  @!P3 IMAD.MOV.U32 R5, RZ, RZ, 0x7f ;  /* 0x0000007fff05b424 */ /* 0x000fe200078e00ff */
[----:B------:R-:W3:Y:S02]  /*0650*/  @!P3 LDS R6, [UR10+0x38] ;  /* 0x0000380aff06b984 */ /* 0x000ee40008000800 */
[----:B--2---:R-:W-:Y:S02]  /*0660*/  LOP3.LUT R2, R2, 0xff000000, R3, 0xb8, !PT ;  /* 0xff00000002027812 */ /* 0x004fe400078eb803 */
[----:B---3--:R-:W-:-:S03]  /*0670*/  @!P3 LOP3.LUT R3, R6, 0xff, R5, 0xb8, !PT ;  /* 0x000000ff0603b812 */ /* 0x008fc600078eb805 */
[----:B------:R2:W-:Y:S04]  /*0680*/  STS [UR10+0x34], R2 ;  /* 0x00003402ff007988 */ /* 0x0005e8000800080a */
[----:B------:R2:W-:Y:S02]  /*0690*/  @!P3 STS [UR10+0x38], R3 ;  /* 0x00003803ff00b988 */ /* 0x0005e4000800080a */
.L_x_9:
[----:B------:R-:W-:Y:S05]  /*06a0*/  BSYNC.RECONVERGENT B0 ;  /* 0x0000000000007941 */ /* 0x000fea0003800200 */
.L_x_8:
[----:B------:R-:W-:Y:S04]  /*06b0*/  BSSY.RECONVERGENT B0, `(.L_x_10) ;  /* 0x000000e000007945 */ /* 0x000fe80003800200 */
[----:B------:R-:W-:Y:S05]  /*06c0*/  @P3 BRA `(.L_x_11) ;  /* 0x0000000000303947 */ /* 0x000fea0003800000 */
[----:B--2---:R-:W2:Y:S01]  /*06d0*/  LDS R3, [UR10+0x34] ;  /* 0x0000340aff037984 */ /* 0x004ea20008000800 */
[----:B------:R-:W4:Y:S03]  /*06e0*/  LDC.64 R8, c[0x0][0x3a8] ;  /* 0x0000ea00ff087b82 */ /* 0x000f260000000a00 */
[----:B---3--:R-:W3:Y:S01]  /*06f0*/  LDS R2, [UR10+0x1c] ;  /* 0x00001c0aff027984 */ /* 0x008ee20008000800 */
[C---:B----4-:R-:W-:Y:S01]  /*0700*/  SHF.L.U64.HI R6, R8.reuse, 0x1, R9 ;  /* 0x0000000108067819 */ /* 0x050fe20000010209 */
[----:B------:R-:W-:-:S03]  /*0710*/  IMAD.SHL.U32 R5, R8, 0x2, RZ ;  /* 0x0000000208057824 */ /* 0x000fc600078e00ff */
[--C-:B------:R-:W-:Y:S02]  /*0720*/  SHF.R.U32.HI R7, RZ, 0x4, R6.reuse ;  /* 0x00000004ff077819 */ /* 0x100fe40000011606 */
[----:B------:R-:W-:-:S05]  /*0730*/  SHF.R.U64 R5, R5, 0x4, R6 ;  /* 0x0000000405057819 */ /* 0x000fca0000001206 */
[----:B------:R4:W-:Y:S01]  /*0740*/  STS [UR10+0xc], R5 ;  /* 0x00000c05ff007988 */ /* 0x0009e2000800080a */
[----:B--2---:R-:W-:Y:S02]  /*0750*/  LOP3.LUT R3, R3, 0x7, RZ, 0xb8, !PT ;  /* 0x0000000703037812 */ /* 0x004fe400078eb8ff */
[----:B---3--:R-:W-:-:S03]  /*0760*/  LOP3.LUT R2, R2, 0xf, R7, 0xb8, !PT ;  /* 0x0000000f02027812 */ /* 0x008fc600078eb807 */
[----:B------:R4:W-:Y:S04]  /*0770*/  STS [UR10+0x34], R3 ;  /* 0x00003403ff007988 */ /* 0x0009e8000800080a */
[----:B------:R4:W-:Y:S02]  /*0780*/  STS [UR10+0x1c], R2 ;  /* 0x00001c02ff007988 */ /* 0x0009e4000800080a */
.L_x_11:
[----:B------:R-:W-:Y:S05]  /*0790*/  BSYNC.RECONVERGENT B0 ;  /* 0x0000000000007941 */ /* 0x000fea0003800200 */
.L_x_10:
[----:B------:R-:W-:Y:S04]  /*07a0*/  BSSY.RECONVERGENT B1, `(.L_x_12) ;  /* 0x000001a000017945 */ /* 0x000fe80003800200 */
[----:B------:R-:W-:Y:S04]  /*07b0*/  BSSY.RELIABLE B0, `(.L_x_13) ;  /* 0x0000015000007945 */ /* 0x000fe80003800100 */
[----:B------:R-:W-:Y:S05]  /*07c0*/  @P3 BRA `(.L_x_14) ;  /* 0x0000000000203947 */ /* 0x000fea0003800000 */
[----:B--234-:R-:W2:Y:S02]  /*07d0*/  LDS R2, [UR10+0x34] ;  /* 0x0000340aff027984 */ /* 0x01cea40008000800 */
[----:B--2---:R-:W-:-:S05]  /*07e0*/  LOP3.LUT R2, R2, 0x38, RZ, 0xb8, !PT ;  /* 0x0000003802027812 */ /* 0x004fca00078eb8ff */
[----:B------:R2:W-:Y:S01]  /*07f0*/  STS [UR10+0x34], R2 ;  /* 0x00003402ff007988 */ /* 0x0005e2000800080a */
[----:B------:R-:W-:Y:S05]  /*0800*/  @P3 BRA `(.L_x_15) ;  /* 0x0000000000203947 */ /* 0x000fea0003800000 */
[----:B--2---:R-:W2:Y:S01]  /*0810*/  LDS R2, [UR10+0x8] ;  /* 0x0000080aff027984 */ /* 0x004ea20008000800 */
[----:B------:R-:W-:-:S05]  /*0820*/  IMAD.MOV.U32 R3, RZ, RZ, 0x780 ;  /* 0x00000780ff037424 */ /* 0x000fca00078e00ff */
[----:B--2---:R-:W-:-:S05]  /*0830*/  LOP3.LUT R2, R2, 0x500, R3, 0xd8, !PT ;  /* 0x0000050002027812 */ /* 0x004fca00078ed803 */
[----:B------:R5:W-:Y:S02]  /*0840*/  STS [UR10+0x8], R2 ;  /* 0x00000802ff007988 */ /* 0x000be4000800080a */
.L_x_14:
[----:B------:R-:W-:Y:S05]  /*0850*/  @P3 BRA `(.L_x_16) ;  /* 0x0000000000283947 */ /* 0x000fea0003800000 */
[----:B--2345:R-:W2:Y:S02]  /*0860*/  LDS R2, [UR10+0x8] ;  /* 0x0000080aff027984 */ /* 0x03cea40008000800 */
[----:B--2---:R-:W-:-:S05]  /*0870*/  LOP3.LUT R2, R2, 0x1800, RZ, 0xb8, !PT ;  /* 0x0000180002027812 */ /* 0x004fca00078eb8ff */
[----:B------:R3:W-:Y:S02]  /*0880*/  STS [UR10+0x8], R2 ;  /* 0x00000802ff007988 */ /* 0x0007e4000800080a */
.L_x_15:
[----:B------:R-:W-:Y:S05]  /*0890*/  @P3 BREAK.RELIABLE B0 ;  /* 0x0000000000003942 */ /* 0x000fea0003800100 */
[----:B------:R-:W-:Y:S05]  /*08a0*/  @P3 BRA `(.L_x_17) ;  /* 0x0000000000243947 */ /* 0x000fea0003800000 */
[----:B------:R-:W4:Y:S01]  /*08b0*/  LDS R3, [UR10+0x8] ;  /* 0x0000080aff037984 */ /* 0x000f220008000800 */
[----:B--23--:R-:W-:-:S05]  /*08c0*/  IMAD.MOV.U32 R2, RZ, RZ, 0x6000 ;  /* 0x00006000ff027424 */ /* 0x00cfca00078e00ff */
[----:B----4-:R-:W-:-:S04]  /*08d0*/  LOP3.LUT R2, R3, 0x6000, R2, 0xd8, !PT ;  /* 0x0000600003027812 */ /* 0x010fc800078ed802 */
[----:B------:R-:W-:-:S05]  /*08e0*/  LOP3.LUT R2, R2, 0x400000, RZ, 0xb8, !PT ;  /* 0x0040000002027812 */ /* 0x000fca00078eb8ff */
[----:B------:R2:W-:Y:S02]  /*08f0*/  STS [UR10+0x8], R2 ;  /* 0x00000802ff007988 */ /* 0x0005e4000800080a */
.L_x_16:
[----:B------:R-:W-:Y:S05]  /*0900*/  BSYNC.RELIABLE B0 ;  /* 0x0000000000007941 */ /* 0x000fea0003800100 */
.L_x_13:
[----:B--2345:R-:W2:Y:S02]  /*0910*/  @!P3 LDS R2, [UR10+0x8] ;  /* 0x0000080aff02b984 */ /* 0x03cea40008000800 */
[----:B--2---:R-:W-:-:S05]  /*0920*/  @!P3 LOP3.LUT R2, R2, 0x8000, RZ, 0xb8, !PT ;  /* 0x000080000202b812 */ /* 0x004fca00078eb8ff */
[----:B------:R4:W-:Y:S02]  /*0930*/  @!P3 STS [UR10+0x8], R2 ;  /* 0x00000802ff00b988 */ /* 0x0009e4000800080a */
.L_x_17:
[----:B------:R-:W-:Y:S05]  /*0940*/  BSYNC.RECONVERGENT B1 ;  /* 0x0000000000017941 */ /* 0x000fea0003800200 */
.L_x_12:
[----:B------:R-:W-:Y:S05]  /*0950*/  WARPSYNC.ALL ;  /* 0x0000000000007948 */ /* 0x000fea0003800000 */
[----:B------:R-:W-:Y:S01]  /*0960*/  NOP ;  /* 0x0000000000007918 */ /* 0x000fe20000000000 */
[----:B------:R-:W5:Y:S02]  /*0970*/  LDC R5, c[0x0][0x39c] ;  /* 0x0000e700ff057b82 */ /* 0x000f640000000800 */
[----:B-----5:R-:W-:Y:S01]  /*0980*/  VIADD R5, R5, 0xffffffff ;  /* 0xffffffff05057836 */ /* 0x020fe20000000000 */
[----:B------:R-:W-:Y:S06]  /*0990*/  @P0 BRA `(.L_x_18) ;  /* 0x0000000000300947 */ /* 0x000fec0003800000 */
[----:B--234-:R-:W2:Y:S01]  /*09a0*/  S2R R2, SR_LANEID ;  /* 0x0000000000027919 */ /* 0x01cea20000000000 */
[----:B------:R-:W-:Y:S05]  /*09b0*/  WARPSYNC.ALL ;  /* 0x0000000000007948 */ /* 0x000fea0003800000 */
[----:B------:R-:W-:Y:S01]  /*09c0*/  NOP ;  /* 0x0000000000007918 */ /* 0x000fe20000000000 */
[----:B--2---:R-:W-:-:S05]  /*09d0*/  IMAD.SHL.U32 R6, R2, 0x4, RZ ;  /* 0x0000000402067824 */ /* 0x004fca00078e00ff */
[----:B------:R-:W2:Y:S01]  /*09e0*/  LDS R7, [R6+UR10] ;  /* 0x0000000a06077984 */ /* 0x000ea20008000800 */
[----:B------:R-:W-:-:S05]  /*09f0*/  IADD3 R2, P1, PT, R6, UR8, RZ ;  /* 0x0000000806027c10 */ /* 0x000fca000ff3e0ff */
[----:B------:R-:W-:-:S05]  /*0a00*/  IMAD.X R3, RZ, RZ, UR9, P1 ;  /* 0x00000009ff037e24 */ /* 0x000fca00088e06ff */
[----:B--2---:R5:W2:Y:S01]  /*0a10*/  ATOMG.E.EXCH.STRONG.GPU PT, RZ, [R2], R7 ;  /* 0x0000000702ff73a8 */ /* 0x004aa200041ee100 */
[----:B------:R-:W-:-:S04]  /*0a20*/  DEPBAR {5,4,3,2,1,0} ;  /* 0x0000003f0000791a */ /* 0x000fc80000000000 */
[----:B------:R-:W3:Y:S02]  /*0a30*/  CCTL.E.C.LDCU.IV.DEEP [UR8] ;  /* 0x0000000008007540 */ /* 0x000ee40009c08000 */
[----:B---3--:R5:W-:Y:S01]  /*0a40*/  UTMACCTL.IV [UR8] ;  /* 0x00000000080079b9 */ /* 0x008be20008000000 */
[----:B------:R-:W-:Y:S01]  /*0a50*/  NOP ;  /* 0x0000000000007918 */ /* 0x000fe20000000000 */
.L_x_18:
[----:B------:R-:W-:Y:S05]  /*0a60*/  @P0 BRA `(.L_x_19) ;  /* 0x00000000000c0947 */ /* 0x000fea0003800000 */
[----:B------:R0:W-:Y:S01]  /*0a70*/  UTMACMDFLUSH ;  /* 0x00000000000079b7 */ /* 0x0001e20000000000 */
[----:B------:R-:W-:Y:S05]  /*0a80*/  @P0 BRA `(.L_x_19) ;  /* 0x0000000000040947 */ /* 0x000fea0003800000 */
[----:B------:R-:W-:-:S04]  /*0a90*/  DEPBAR.LE SB0, 0x0 ;  /* 0x000080000000791a */ /* 0x000fc80000000000 */
.L_x_19:
[----:B------:R-:W-:Y:S05]  /*0aa0*/  WARPSYNC.ALL ;  /* 0x0000000000007948 */ /* 0x000fea0003800000 */
[----:B------:R-:W-:Y:S01]  /*0ab0*/  NOP ;  /* 0x0000000000007918 */ /* 0x000fe20000000000 */
[----:B--2---:R-:W-:Y:S06]  /*0ac0*/  BAR.SYNC.DEFER_BLOCKING 0x0 ;  /* 0x0000000000007b1d */ /* 0x004fec0000010000 */
[----:B------:R-:W-:Y:S02]  /*0ad0*/  BSSY.RECONVERGENT B1, `(.L_x_20) ;  /* 0x000000b000017945 */ /* 0x000fe40003800200 */
[----:B------:R-:W-:Y:S06]  /*0ae0*/  BAR.SYNC.DEFER_BLOCKING 0x0 ;  /* 0x0000000000007b1d */ /* 0x000fec0000010000 */
[----:B------:R2:W-:Y:S01]  /*0af0*/  @!P0 STS [R10], RZ ;  /* 0x000000ff0a008388 */ /* 0x0005e20000000800 */
[----:B------:R-:W-:Y:S01]  /*0b00*/  NOP ;  /* 0x0000000000007918 */ /* 0x000fe20000000000 */
[----:B------:R-:W-:Y:S05]  /*0b10*/  @P3 BRA `(.L_x_21) ;  /* 0x0000000000183947 */ /* 0x000fea0003800000 */
[----:B---345:R-:W3:Y:S01]  /*0b20*/  LDS R2, [UR10+0x8] ;  /* 0x0000080aff027984 */ /* 0x038ee20008000800 */
[----:B------:R-:W4:Y:S01]  /*0b30*/  LDC.64 R6, c[0x0][0x388] ;  /* 0x0000e200ff067b82 */ /* 0x000f220000000a00 */
[----:B------:R-:W-:Y:S02]  /*0b40*/  IMAD.MOV.U32 R3, RZ, RZ, 0x70 ;  /* 0x00000070ff037424 */ /* 0x000fe400078e00ff */
[----:B----4-:R4:W-:Y:S03]  /*0b50*/  STS.64 [UR10], R6 ;  /* 0x00000006ff007988 */ /* 0x0109e60008000a0a */
[----:B---3--:R-:W-:-:S05]  /*0b60*/  LOP3.LUT R2, R2, 0x10, R3, 0xd8, !PT ;  /* 0x0000001002027812 */ /* 0x008fca00078ed803 */
[----:B------:R4:W-:Y:S02]  /*0b70*/  STS [UR10+0x8], R2 ;  /* 0x00000802ff007988 */ /* 0x0009e4000800080a */
.L_x_21:
[----:B-----5:R-:W-:Y:S05]  /*0b80*/  BSYNC.RECONVERGENT B1 ;  /* 0x0000000000017941 */ /* 0x020fea0003800200 */
.L_x_20:
[----:B------:R-:W-:Y:S04]  /*0b90*/  BSSY.RECONVERGENT B1, `(.L_x_22) ;  /* 0x000000a000017945 */ /* 0x000fe80003800200 */
[----:B------:R-:W-:Y:S05]  /*0ba0*/  @P3 BRA `(.L_x_23) ;  /* 0x0000000000203947 */ /* 0x000fea0003800000 */
[----:B---34-:R-:W3:Y:S01]  /*0bb0*/  LDS R2, [UR10+0x34] ;  /* 0x0000340aff027984 */ /* 0x018ee20008000800 */
[----:B------:R-:W-:Y:S02]  /*0bc0*/  IMAD.MOV.U32 R7, RZ, RZ, 0x3f000000 ;  /* 0x3f000000ff077424 */ /* 0x000fe400078e00ff */
[----:B------:R-:W-:Y:S01]  /*0bd0*/  @!P3 IMAD.MOV.U32 R3, RZ, RZ, 0x3f ;  /* 0x0000003fff03b424 */ /* 0x000fe200078e00ff */
[----:B------:R-:W4:Y:S02]  /*0be0*/  @!P3 LDS R6, [UR10+0x38] ;  /* 0x0000380aff06b984 */ /* 0x000f240008000800 */
[----:B---3--:R-:W-:Y:S02]  /*0bf0*/  LOP3.LUT R2, R2, 0xff000000, R7, 0xb8, !PT ;  /* 0xff00000002027812 */ /* 0x008fe400078eb807 */
[----:B----4-:R-:W-:-:S03]  /*0c00*/  @!P3 LOP3.LUT R3, R6, 0xff, R3, 0xb8, !PT ;  /* 0x000000ff0603b812 */ /* 0x010fc600078eb803 */
[----:B------:R5:W-:Y:S04]  /*0c10*/  STS [UR10+0x34], R2 ;  /* 0x00003402ff007988 */ /* 0x000be8000800080a */
[----:B------:R5:W-:Y:S02]  /*0c20*/  @!P3 STS [UR10+0x38], R3 ;  /* 0x00003803ff00b988 */ /* 0x000be4000800080a */
.L_x_23:
[----:B------:R-:W-:Y:S05]  /*0c30*/  BSYNC.RECONVERGENT B1 ;  /* 0x0000000000017941 */ /* 0x000fea0003800200 */
.L_x_22:
[----:B------:R-:W-:Y:S04]  /*0c40*/  BSSY.RECONVERGENT B1, `(.L_x_24) ;  /* 0x0000004000017945 */ /* 0x000fe80003800200 */
[----:B------:R-:W-:Y:S05]  /*0c50*/  @P3 BRA `(.L_x_25) ;  /* 0x0000000000083947 */ /* 0x000fea0003800000 */
[----:B------:R2:W-:Y:S04]  /*0c60*/  STS [UR10+0x24], R11 ;  /* 0x0000240bff007988 */ /* 0x0005e8000800080a */
[----:B------:R2:W-:Y:S02]  /*0c70*/  STS [UR10+0x20], R5 ;  /* 0x00002005ff007988 */ /* 0x0005e4000800080a */
.L_x_25:
[----:B------:R-:W-:Y:S05]  /*0c80*/  BSYNC.RECONVERGENT B1 ;  /* 0x0000000000017941 */ /* 0x000fea0003800200 */
.L_x_24:
[----:B------:R-:W-:Y:S04]  /*0c90*/  BSSY.RECONVERGENT B1, `(.L_x_26) ;  /* 0x000000e000017945 */ /* 0x000fe80003800200 */
[----:B------:R-:W-:Y:S05]  /*0ca0*/  @P3 BRA `(.L_x_27) ;  /* 0x0000000000303947 */ /* 0x000fea0003800000 */
[----:B-----5:R-:W5:Y:S01]  /*0cb0*/  LDS R3, [UR10+0x34] ;  /* 0x0000340aff037984 */ /* 0x020f620008000800 */
[----:B----4-:R-:W4:Y:S03]  /*0cc0*/  LDC.64 R6, c[0x0][0x3b0] ;  /* 0x0000ec00ff067b82 */ /* 0x010f260000000a00 */
[----:B---3--:R-:W3:Y:S01]  /*0cd0*/  LDS R2, [UR10+0x1c] ;  /* 0x00001c0aff027984 */ /* 0x008ee20008000800 */
[C---:B----4-:R-:W-:Y:S01]  /*0ce0*/  SHF.L.U64.HI R7, R6.reuse, 0x1, R7 ;  /* 0x0000000106077819 */ /* 0x050fe20000010207 */
[----:B------:R-:W-:-:S03]  /*0cf0*/  IMAD.SHL.U32 R6, R6, 0x2, RZ ;  /* 0x0000000206067824 */ /* 0x000fc600078e00ff */
[--C-:B------:R-:W-:Y:S02]  /*0d00*/  SHF.R.U32.HI R9, RZ, 0x4, R7.reuse ;  /* 0x00000004ff097819 */ /* 0x100fe40000011607 */
[----:B------:R-:W-:-:S05]  /*0d10*/  SHF.R.U64 R6, R6, 0x4, R7 ;  /* 0x0000000406067819 */ /* 0x000fca0000001207 */
[----:B------:R4:W-:Y:S01]  /*0d20*/  STS [UR10+0xc], R6 ;  /* 0x00000c06ff007988 */ /* 0x0009e2000800080a */
[----:B-----5:R-:W-:Y:S02]  /*0d30*/  LOP3.LUT R3, R3, 0x7, RZ, 0xb8, !PT ;  /* 0x0000000703037812 */ /* 0x020fe400078eb8ff */
[----:B---3--:R-:W-:-:S03]  /*0d40*/  LOP3.LUT R2, R2, 0xf, R9, 0xb8, !PT ;  /* 0x0000000f02027812 */ /* 0x008fc600078eb809 */
[----:B------:R4:W-:Y:S04]  /*0d50*/  STS [UR10+0x34], R3 ;  /* 0x00003403ff007988 */ /* 0x0009e8000800080a */
[----:B------:R4:W-:Y:S02]  /*0d60*/  STS [UR10+0x1c], R2 ;  /* 0x00001c02ff007988 */ /* 0x0009e4000800080a */
.L_x_27:
[----:B------:R-:W-:Y:S05]  /*0d70*/  BSYNC.RECONVERGENT B1 ;  /* 0x0000000000017941 */ /* 0x000fea0003800200 */
.L_x_26:
[----:B------:R-:W-:Y:S04]  /*0d80*/  BSSY.RECONVERGENT B2, `(.L_x_28) ;  /* 0x000001a000027945 */ /* 0x000fe80003800200 */
[----:B------:R-:W-:Y:S04]  /*0d90*/  BSSY.RELIABLE B1, `(.L_x_29) ;  /* 0x0000015000017945 */ /* 0x000fe80003800100 */
[----:B------:R-:W-:Y:S05]  /*0da0*/  @P3 BRA `(.L_x_30) ;  /* 0x0000000000203947 */ /* 0x000fea0003800000 */
[----:B---345:R-:W3:Y:S02]  /*0db0*/  LDS R2, [UR10+0x34] ;  /* 0x0000340aff027984 */ /* 0x038ee40008000800 */
[----:B---3--:R-:W-:-:S05]  /*0dc0*/  LOP3.LUT R2, R2, 0x38, RZ, 0xb8, !PT ;  /* 0x0000003802027812 */ /* 0x008fca00078eb8ff */
[----:B------:R3:W-:Y:S01]  /*0dd0*/  STS [UR10+0x34], R2 ;  /* 0x00003402ff007988 */ /* 0x0007e2000800080a */
[----:B------:R-:W-:Y:S05]  /*0de0*/  @P3 BRA `(.L_x_31) ;  /* 0x0000000000203947 */ /* 0x000fea0003800000 */
[----:B---3--:R-:W3:Y:S01]  /*0df0*/  LDS R2, [UR10+0x8] ;  /* 0x0000080aff027984 */ /* 0x008ee20008000800 */
[----:B------:R-:W-:-:S05]  /*0e00*/  IMAD.MOV.U32 R3, RZ, RZ, 0x780 ;  /* 0x00000780ff037424 */ /* 0x000fca00078e00ff */
[----:B---3--:R-:W-:-:S05]  /*0e10*/  LOP3.LUT R2, R2, 0x500, R3, 0xd8, !PT ;  /* 0x0000050002027812 */ /* 0x008fca00078ed803 */
[----:B------:R3:W-:Y:S02]  /*0e20*/  STS [UR10+0x8], R2 ;  /* 0x00000802ff007988 */ /* 0x0007e4000800080a */
.L_x_30:
[----:B------:R-:W-:Y:S05]  /*0e30*/  @P3 BRA `(.L_x_32) ;  /* 0x0000000000283947 */ /* 0x000fea0003800000 */
[----:B---345:R-:W3:Y:S02]  /*0e40*/  LDS R2, [UR10+0x8] ;  /* 0x0000080aff027984 */ /* 0x038ee40008000800 */
[----:B---3--:R-:W-:-:S05]  /*0e50*/  LOP3.LUT R2, R2, 0x1800, RZ, 0xb8, !PT ;  /* 0x0000180002027812 */ /* 0x008fca00078eb8ff */
[----:B------:R4:W-:Y:S02]  /*0e60*/  STS [UR10+0x8], R2 ;  /* 0x00000802ff007988 */ /* 0x0009e4000800080a */
.L_x_31:
[----:B------:R-:W-:Y:S05]  /*0e70*/  @P3 BREAK.RELIABLE B1 ;  /* 0x0000000000013942 */ /* 0x000fea0003800100 */
[----:B------:R-:W-:Y:S05]  /*0e80*/  @P3 BRA `(.L_x_33) ;  /* 0x0000000000243947 */ /* 0x000fea0003800000 */
[----:B---34-:R-:W3:Y:S01]  /*0e90*/  LDS R2, [UR10+0x8] ;  /* 0x0000080aff027984 */ /* 0x018ee20008000800 */
[----:B------:R-:W-:-:S05]  /*0ea0*/  IMAD.MOV.U32 R3, RZ, RZ, 0x6000 ;  /* 0x00006000ff037424 */ /* 0x000fca00078e00ff */
[----:B---3--:R-:W-:-:S04]  /*0eb0*/  LOP3.LUT R2, R2, 0x6000, R3, 0xd8, !PT ;  /* 0x0000600002027812 */ /* 0x008fc800078ed803 */
[----:B------:R-:W-:-:S05]  /*0ec0*/  LOP3.LUT R2, R2, 0x400000, RZ, 0xb8, !PT ;  /* 0x0040000002027812 */ /* 0x000fca00078eb8ff */
[----:B------:R3:W-:Y:S02]  /*0ed0*/  STS [UR10+0x8], R2 ;  /* 0x00000802ff007988 */ /* 0x0007e4000800080a */
.L_x_32:
[----:B------:R-:W-:Y:S05]  /*0ee0*/  BSYNC.RELIABLE B1 ;  /* 0x0000000000017941 */ /* 0x000fea0003800100 */
.L_x_29:
[----:B---345:R-:W3:Y:S02]  /*0ef0*/  @!P3 LDS R2, [UR10+0x8] ;  /* 0x0000080aff02b984 */ /* 0x038ee40008000800 */
[----:B---3--:R-:W-:-:S05]  /*0f00*/  @!P3 LOP3.LUT R2, R2, 0x8000, RZ, 0xb8, !PT ;  /* 0x000080000202b812 */ /* 0x008fca00078eb8ff */
[----:B------:R5:W-:Y:S02]  /*0f10*/  @!P3 STS [UR10+0x8], R2 ;  /* 0x00000802ff00b988 */ /* 0x000be4000800080a */
.L_x_33:
[----:B------:R-:W-:Y:S05]  /*0f20*/  BSYNC.RECONVERGENT B2 ;  /* 0x0000000000027941 */ /* 0x000fea0003800200 */
.L_x_28:
[----:B------:R-:W-:Y:S05]  /*0f30*/  WARPSYNC.ALL ;  /* 0x0000000000007948 */ /* 0x000fea0003800000 */
[----:B------:R-:W-:Y:S01]  /*0f40*/  NOP ;  /* 0x0000000000007918 */ /* 0x000fe20000000000 */
[----:B------:R-:W-:-:S04]  /*0f50*/  UIADD3 UR5, UPT, UPT, UR4, 0x80, URZ ;  /* 0x0000008004057890 */ /* 0x000fc8000fffe0ff */
[----:B------:R-:W-:-:S04]  /*0f60*/  UIADD3 UR6, UP0, UPT, UR5, UR12, URZ ;  /* 0x0000000c05067290 */ /* 0x000fc8000ff1e0ff */
[----:B------:R-:W-:Y:S01]  /*0f70*/  ULEA.HI.X.SX32 UR7, UR5, UR13, 0x1, UP0 ;  /* 0x0000000d05077291 */ /* 0x000fe200080f0eff */
[----:B------:R-:W-:Y:S11]  /*0f80*/  @P0 BRA `(.L_x_34) ;  /* 0x0000000000300947 */ /* 0x000ff60003800000 */
[----:B---345:R-:W3:Y:S01]  /*0f90*/  S2R R2, SR_LANEID ;  /* 0x0000000000027919 */ /* 0x038ee20000000000 */
[----:B------:R-:W-:Y:S05]  /*0fa0*/  WARPSYNC.ALL ;  /* 0x0000000000007948 */ /* 0x000fea0003800000 */
[----:B------:R-:W-:Y:S01]  /*0fb0*/  NOP ;  /* 0x0000000000007918 */ /* 0x000fe20000000000 */
[----:B---3--:R-:W-:-:S05]  /*0fc0*/  IMAD.SHL.U32 R6, R2, 0x4, RZ ;  /* 0x0000000402067824 */ /* 0x008fca00078e00ff */
[----:B------:R-:W3:Y:S01]  /*0fd0*/  LDS R7, [R6+UR10] ;  /* 0x0000000a06077984 */ /* 0x000ee20008000800 */
[----:B------:R-:W-:-:S05]  /*0fe0*/  IADD3 R2, P1, PT, R6, UR6, RZ ;  /* 0x0000000606027c10 */ /* 0x000fca000ff3e0ff */
[----:B------:R-:W-:-:S05]  /*0ff0*/  IMAD.X R3, RZ, RZ, UR7, P1 ;  /* 0x00000007ff037e24 */ /* 0x000fca00088e06ff */
[----:B---3--:R3:W4:Y:S01]  /*1000*/  ATOMG.E.EXCH.STRONG.GPU PT, RZ, [R2], R7 ;  /* 0x0000000702ff73a8 */ /* 0x00872200041ee100 */
[----:B------:R-:W-:-:S04]  /*1010*/  DEPBAR {5,4,3,2,1,0} ;  /* 0x0000003f0000791a */ /* 0x000fc80000000000 */
[----:B------:R-:W5:Y:S02]  /*1020*/  CCTL.E.C.LDCU.IV.DEEP [UR6] ;  /* 0x0000000006007540 */ /* 0x000f640009c08000 */
[----:B-----5:R3:W-:Y:S01]  /*1030*/  UTMACCTL.IV [UR6] ;  /* 0x00000000060079b9 */ /* 0x0207e20008000000 */
[----:B------:R-:W-:Y:S01]  /*1040*/  NOP ;  /* 0x0000000000007918 */ /* 0x000fe20000000000 */
.L_x_34:
[----:B------:R-:W-:Y:S05]  /*1050*/  @P0 BRA `(.L_x_35) ;  /* 0x00000000000c0947 */ /* 0x000fea0003800000 */
[----:B------:R0:W-:Y:S01]  /*1060*/  UTMACMDFLUSH ;  /* 0x00000000000079b7 */ /* 0x0001e20000000000 */
[----:B------:R-:W-:Y:S05]  /*1070*/  @P0 BRA `(.L_x_35) ;  /* 0x0000000000040947 */ /* 0x000fea0003800000 */
[----:B------:R-:W-:-:S04]  /*1080*/  DEPBAR.LE SB0, 0x0 ;  /* 0x000080000000791a */ /* 0x000fc80000000000 */
.L_x_35:
[----:B------:R-:W-:Y:S05]  /*1090*/  WARPSYNC.ALL ;  /* 0x0000000000007948 */ /* 0x000fea0003800000 */
[----:B------:R-:W-:Y:S01]  /*10a0*/  NOP ;  /* 0x0000000000007918 */ /* 0x000fe20000000000 */
[----:B----4-:R-:W-:Y:S06]  /*10b0*/  BAR.SYNC.DEFER_BLOCKING 0x0 ;  /* 0x0000000000007b1d */ /* 0x010fec0000010000 */
[----:B------:R-:W-:Y:S02]  /*10c0*/  BSSY.RECONVERGENT B2, `(.L_x_36) ;  /* 0x000000b000027945 */ /* 0x000fe40003800200 */
[----:B------:R-:W-:Y:S06]  /*10d0*/  BAR.SYNC.DEFER_BLOCKING 0x0 ;  /* 0x0000000000007b1d */ /* 0x000fec0000010000 */
[----:B------:R4:W-:Y:S01]  /*10e0*/  @!P0 STS [R10], RZ ;  /* 0x000000ff0a008388 */ /* 0x0009e20000000800 */
[----:B------:R-:W-:Y:S01]  /*10f0*/  NOP ;  /* 0x0000000000007918 */ /* 0x000fe20000000000 */
[----:B------:R-:W-:Y:S05]  /*1100*/  @P3 BRA `(.L_x_37) ;  /* 0x0000000000183947 */ /* 0x000fea0003800000 */
[----:B---3-5:R-:W3:Y:S01]  /*1110*/  LDS R2, [UR10+0x8] ;  /* 0x0000080aff027984 */ /* 0x028ee20008000800 */
[----:B------:R-:W5:Y:S01]  /*1120*/  LDC.64 R6, c[0x0][0x390] ;  /* 0x0000e400ff067b82 */ /* 0x000f620000000a00 */
[----:B------:R-:W-:Y:S02]  /*1130*/  IMAD.MOV.U32 R3, RZ, RZ, 0x70 ;  /* 0x00000070ff037424 */ /* 0x000fe400078e00ff */
[----:B-----5:R5:W-:Y:S03]  /*1140*/  STS.64 [UR10], R6 ;  /* 0x00000006ff007988 */ /* 0x020be60008000a0a */
[----:B---3--:R-:W-:-:S05]  /*1150*/  LOP3.LUT R2, R2, 0x10, R3, 0xd8, !PT ;  /* 0x0000001002027812 */ /* 0x008fca00078ed803 */
[----:B------:R5:W-:Y:S02]  /*1160*/  STS [UR10+0x8], R2 ;  /* 0x00000802ff007988 */ /* 0x000be4000800080a */
.L_x_37:
[----:B---3--:R-:W-:Y:S05]  /*1170*/  BSYNC.RECONVERGENT B2 ;  /* 0x0000000000027941 */ /* 0x008fea0003800200 */
.L_x_36:
[----:B------:R-:W-:Y:S04]  /*1180*/  BSSY.RECONVERGENT B3, `(.L_x_38) ;  /* 0x0000011000037945 */ /* 0x000fe80003800200 */
[----:B------:R-:W-:Y:S04]  /*1190*/  BSSY.RELIABLE B2, `(.L_x_39) ;  /* 0x000000e000027945 */ /* 0x000fe80003800100 */
[----:B------:R-:W-:Y:S05]  /*11a0*/  @P3 BRA `(.L_x_40) ;  /* 0x0000000000243947 */ /* 0x000fea0003800000 */
[----:B-----5:R-:W3:Y:S01]  /*11b0*/  LDS R2, [UR10+0x34] ;  /* 0x0000340aff027984 */ /* 0x020ee20008000800 */
[----:B------:R-:W-:-:S05]  /*11c0*/  IMAD.MOV.U32 R3, RZ, RZ, 0x3f000000 ;  /* 0x3f000000ff037424 */ /* 0x000fca00078e00ff */
[----:B---3--:R-:W-:-:S05]  /*11d0*/  LOP3.LUT R2, R2, 0xff000000, R3, 0xb8, !PT ;  /* 0xff00000002027812 */ /* 0x008fca00078eb803 */
[----:B------:R3:W-:Y:S01]  /*11e0*/  STS [UR10+0x34], R2 ;  /* 0x00003402ff007988 */ /* 0x0007e2000800080a */
[----:B------:R-:W-:Y:S05]  /*11f0*/  @P3 BRA `(.L_x_41) ;  /* 0x00000000001c3947 */ /* 0x000fea0003800000 */
[----:B---3--:R-:W3:Y:S01]  /*1200*/  LDS R2, [UR10+0x38] ;  /* 0x0000380aff027984 */ /* 0x008ee20008000800 */
[----:B------:R-:W-:-:S05]  /*1210*/  IMAD.MOV.U32 R3, RZ, RZ, 0x7f ;  /* 0x0000007fff037424 */ /* 0x000fca00078e00ff */
[----:B---3--:R-:W-:-:S05]  /*1220*/  LOP3.LUT R2, R2, 0xff, R3, 0xb8, !PT ;  /* 0x000000ff02027812 */ /* 0x008fca00078eb803 */
[----:B------:R3:W-:Y:S02]  /*1230*/  STS [UR10+0x38], R2 ;  /* 0x00003802ff007988 */ /* 0x0007e4000800080a */
.L_x_40:
[----:B------:R-:W-:Y:S05]  /*1240*/  @P3 BREAK.RELIABLE B2 ;  /* 0x0000000000023942 */ /* 0x000fea0003800100 */
[----:B------:R-:W-:Y:S05]  /*1250*/  @P3 BRA `(.L_x_42) ;  /* 0x00000000000c3947 */ /* 0x000fea0003800000 */
[----:B------:R2:W-:Y:S02]  /*1260*/  STS [UR10+0x20], R5 ;  /* 0x00002005ff007988 */ /* 0x0005e4000800080a */
.L_x_41:
[----:B------:R-:W-:Y:S05]  /*1270*/  BSYNC.RELIABLE B2 ;  /* 0x0000000000027941 */ /* 0x000fea0003800100 */
.L_x_39:
[----:B------:R2:W-:Y:S02]  /*1280*/  @!P3 STS [UR10+0x24], R4 ;  /* 0x00002404ff00b988 */ /* 0x0005e4000800080a */
.L_x_42:
[----:B------:R-:W-:Y:S05]  /*1290*/  BSYNC.RECONVERGENT B3 ;  /* 0x0000000000037941 */ /* 0x000fea0003800200 */
.L_x_38:
[----:B------:R-:W-:Y:S05]  /*12a0*/  WARPSYNC.ALL ;  /* 0x0000000000007948 */ /* 0x000fea0003800000 */
[----:B------:R-:W-:Y:S01]  /*12b0*/  NOP ;  /* 0x0000000000007918 */ /* 0x000fe20000000000 */
[----:B------:R-:W-:Y:S04]  /*12c0*/  BSSY.RECONVERGENT B3, `(.L_x_43) ;  /* 0x000000e000037945 */ /* 0x000fe80003800200 */
[----:B------:R-:W-:Y:S05]  /*12d0*/  @P3 BRA `(.L_x_44) ;  /* 0x0000000000303947 */ /* 0x000fea0003800000 */
[----:B------:R-:W2:Y:S02]  /*12e0*/  LDS R3, [UR10+0x34] ;  /* 0x0000340aff037984 */ /* 0x000ea40008000800 */
[----:B--2---:R-:W2:Y:S02]  /*12f0*/  LDC.64 R4, c[0x0][0x3b8] ;  /* 0x0000ee00ff047b82 */ /* 0x004ea40000000a00 */
[----:B---3-5:R-:W3:Y:S01]  /*1300*/  LDS R2, [UR10+0x1c] ;  /* 0x00001c0aff027984 */ /* 0x028ee20008000800 */
[C---:B--2---:R-:W-:Y:S01]  /*1310*/  SHF.L.U64.HI R5, R4.reuse, 0x1, R5 ;  /* 0x0000000104057819 */ /* 0x044fe20000010205 */
[----:B------:R-:W-:-:S03]  /*1320*/  IMAD.SHL.U32 R4, R4, 0x2, RZ ;  /* 0x0000000204047824 */ /* 0x000fc600078e00ff */
[--C-:B------:R-:W-:Y:S02]  /*1330*/  SHF.R.U32.HI R7, RZ, 0x4, R5.reuse ;  /* 0x00000004ff077819 */ /* 0x100fe40000011605 */
[----:B------:R-:W-:-:S05]  /*1340*/  SHF.R.U64 R4, R4, 0x4, R5 ;  /* 0x0000000404047819 */ /* 0x000fca0000001205 */
[----:B------:R2:W-:Y:S01]  /*1350*/  STS [UR10+0xc], R4 ;  /* 0x00000c04ff007988 */ /* 0x0005e2000800080a */
[----:B------:R-:W-:Y:S02]  /*1360*/  LOP3.LUT R3, R3, 0x7, RZ, 0xb8, !PT ;  /* 0x0000000703037812 */ /* 0x000fe400078eb8ff */
[----:B---3--:R-:W-:-:S03]  /*1370*/  LOP3.LUT R2, R2, 0xf, R7, 0xb8, !PT ;  /* 0x0000000f02027812 */ /* 0x008fc600078eb807 */
[----:B------:R2:W-:Y:S04]  /*1380*/  STS [UR10+0x34], R3 ;  /* 0x00003403ff007988 */ /* 0x0005e8000800080a */
[----:B------:R2:W-:Y:S02]  /*1390*/  STS [UR10+0x1c], R2 ;  /* 0x00001c02ff007988 */ /* 0x0005e4000800080a */
.L_x_44:
[----:B------:R-:W-:Y:S05]  /*13a0*/  BSYNC.RECONVERGENT B3 ;  /* 0x0000000000037941 */ /* 0x000fea0003800200 */
.L_x_43:
[----:B------:R-:W-:Y:S04]  /*13b0*/  BSSY.RECONVERGENT B4, `(.L_x_45) ;  /* 0x000001a000047945 */ /* 0x000fe80003800200 */
[----:B------:R-:W-:Y:S04]  /*13c0*/  BSSY.RELIABLE B3, `(.L_x_46) ;  /* 0x0000015000037945 */ /* 0x000fe80003800100 */
[----:B------:R-:W-:Y:S05]  /*13d0*/  @P3 BRA `(.L_x_47) ;  /* 0x0000000000203947 */ /* 0x000fea0003800000 */
[----:B--23-5:R-:W2:Y:S02]  /*13e0*/  LDS R2, [UR10+0x34] ;  /* 0x0000340aff027984 */ /* 0x02cea40008000800 */
[----:B--2---:R-:W-:-:S05]  /*13f0*/  LOP3.LUT R2, R2, 0x38, RZ, 0xb8, !PT ;  /* 0x0000003802027812 */ /* 0x004fca00078eb8ff */
[----:B------:R2:W-:Y:S01]  /*1400*/  STS [UR10+0x34], R2 ;  /* 0x00003402ff007988 */ /* 0x0005e2000800080a */
[----:B------:R-:W-:Y:S05]  /*1410*/  @P3 BRA `(.L_x_48) ;  /* 0x0000000000203947 */ /* 0x000fea0003800000 */
[----:B--2---:R-:W2:Y:S01]  /*1420*/  LDS R2, [UR10+0x8] ;  /* 0x0000080aff027984 */ /* 0x004ea20008000800 */
[----:B------:R-:W-:-:S05]  /*1430*/  IMAD.MOV.U32 R3, RZ, RZ, 0x780 ;  /* 0x00000780ff037424 */ /* 0x000fca00078e00ff */
[----:B--2---:R-:W-:-:S05]  /*1440*/  LOP3.LUT R2, R2, 0x500, R3, 0xd8, !PT ;  /* 0x0000050002027812 */ /* 0x004fca00078ed803 */
[----:B------:R2:W-:Y:S02]  /*1450*/  STS [UR10+0x8], R2 ;  /* 0x00000802ff007988 */ /* 0x0005e4000800080a */
.L_x_47:
[----:B------:R-:W-:Y:S05]  /*1460*/  @P3 BRA `(.L_x_49) ;  /* 0x0000000000283947 */ /* 0x000fea0003800000 */
[----:B--23-5:R-:W2:Y:S02]  /*1470*/  LDS R2, [UR10+0x8] ;  /* 0x0000080aff027984 */ /* 0x02cea40008000800 */
[----:B--2---:R-:W-:-:S05]  /*1480*/  LOP3.LUT R2, R2, 0x1800, RZ, 0xb8, !PT ;  /* 0x0000180002027812 */ /* 0x004fca00078eb8ff */
[----:B------:R3:W-:Y:S02]  /*1490*/  STS [UR10+0x8], R2 ;  /* 0x00000802ff007988 */ /* 0x0007e4000800080a */
.L_x_48:
[----:B------:R-:W-:Y:S05]  /*14a0*/  @P3 BREAK.RELIABLE B3 ;  /* 0x0000000000033942 */ /* 0x000fea0003800100 */
[----:B------:R-:W-:Y:S05]  /*14b0*/  @P3 BRA `(.L_x_50) ;  /* 0x0000000000243947 */ /* 0x000fea0003800000 */
[----:B--23--:R-:W2:Y:S01]  /*14c0*/  LDS R2, [UR10+0x8] ;  /* 0x0000080aff027984 */ /* 0x00cea20008000800 */
[----:B------:R-:W-:-:S05]  /*14d0*/  IMAD.MOV.U32 R3, RZ, RZ, 0x6000 ;  /* 0x00006000ff037424 */ /* 0x000fca00078e00ff */
[----:B--2---:R-:W-:-:S04]  /*14e0*/  LOP3.LUT R2, R2, 0x6000, R3, 0xd8, !PT ;  /* 0x0000600002027812 */ /* 0x004fc800078ed803 */
[----:B------:R-:W-:-:S05]  /*14f0*/  LOP3.LUT R2, R2, 0x400000, RZ, 0xb8, !PT ;  /* 0x0040000002027812 */ /* 0x000fca00078eb8ff */
[----:B------:R2:W-:Y:S02]  /*1500*/  STS [UR10+0x8], R2 ;  /* 0x00000802ff007988 */ /* 0x0005e4000800080a */
.L_x_49:
[----:B------:R-:W-:Y:S05]  /*1510*/  BSYNC.RELIABLE B3 ;  /* 0x0000000000037941 */ /* 0x000fea0003800100 */
.L_x_46:
[----:B--23-5:R-:W2:Y:S02]  /*1520*/  @!P3 LDS R2, [UR10+0x8] ;  /* 0x0000080aff02b984 */ /* 0x02cea40008000800 */
[----:B--2---:R-:W-:-:S05]  /*1530*/  @!P3 LOP3.LUT R2, R2, 0x8000, RZ, 0xb8, !PT ;  /* 0x000080000202b812 */ /* 0x004fca00078eb8ff */
[----:B------:R5:W-:Y:S02]  /*1540*/  @!P3 STS [UR10+0x8], R2 ;  /* 0x00000802ff00b988 */ /* 0x000be4000800080a */
.L_x_50:
[----:B------:R-:W-:Y:S05]  /*1550*/  BSYNC.RECONVERGENT B4 ;  /* 0x0000000000047941 */ /* 0x000fea0003800200 */
.L_x_45:
[----:B------:R-:W-:Y:S05]  /*1560*/  WARPSYNC.ALL ;  /* 0x0000000000007948 */ /* 0x000fea0003800000 */
[----:B------:R-:W-:Y:S01]  /*1570*/  NOP ;  /* 0x0000000000007918 */ /* 0x000fe20000000000 */
[----:B------:R-:W-:-:S04]  /*1580*/  UIADD3 UR4, UPT, UPT, UR4, 0x100, URZ ;  /* 0x0000010004047890 */ /* 0x000fc8000fffe0ff */
[----:B------:R-:W-:-:S04]  /*1590*/  UIADD3 UR12, UP0, UPT, UR4, UR12, URZ ;  /* 0x0000000c040c7290 */ /* 0x000fc8000ff1e0ff */
[----:B------:R-:W-:Y:S01]  /*15a0*/  ULEA.HI.X.SX32 UR13, UR4, UR13, 0x1, UP0 ;  /* 0x0000000d040d7291 */ /* 0x000fe200080f0eff */
[----:B------:R-:W-:Y:S11]  /*15b0*/  @P0 BRA `(.L_x_51) ;  /* 0x0000000000300947 */ /* 0x000ff60003800000 */
[----:B--23-5:R-:W2:Y:S01]  /*15c0*/  S2R R2, SR_LANEID ;  /* 0x0000000000027919 */ /* 0x02cea20000000000 */
[----:B------:R-:W-:Y:S05]  /*15d0*/  WARPSYNC.ALL ;  /* 0x0000000000007948 */ /* 0x000fea0003800000 */
[----:B------:R-:W-:Y:S01]  /*15e0*/  NOP ;  /* 0x0000000000007918 */ /* 0x000fe20000000000 */
[----:B--2---:R-:W-:-:S05]  /*15f0*/  IMAD.SHL.U32 R4, R2, 0x4, RZ ;  /* 0x0000000402047824 */ /* 0x004fca00078e00ff */
[----:B------:R-:W2:Y:S01]  /*1600*/  LDS R5, [R4+UR10] ;  /* 0x0000000a04057984 */ /* 0x000ea20008000800 */
[----:B------:R-:W-:-:S05]  /*1610*/  IADD3 R2, P1, PT, R4, UR12, RZ ;  /* 0x0000000c04027c10 */ /* 0x000fca000ff3e0ff */
[----:B------:R-:W-:-:S05]  /*1620*/  IMAD.X R3, RZ, RZ, UR13, P1 ;  /* 0x0000000dff037e24 */ /* 0x000fca00088e06ff */
[----:B--2---:R2:W3:Y:S01]  /*1630*/  ATOMG.E.EXCH.STRONG.GPU PT, RZ, [R2], R5 ;  /* 0x0000000502ff73a8 */ /* 0x0044e200041ee100 */
[----:B------:R-:W-:-:S04]  /*1640*/  DEPBAR {5,4,3,2,1,0} ;  /* 0x0000003f0000791a */ /* 0x000fc80000000000 */
[----:B------:R-:W5:Y:S02]  /*1650*/  CCTL.E.C.LDCU.IV.DEEP [UR12] ;  /* 0x000000000c007540 */ /* 0x000f640009c08000 */
[----:B-----5:R2:W-:Y:S01]  /*1660*/  UTMACCTL.IV [UR12] ;  /* 0x000000000c0079b9 */ /* 0x0205e20008000000 */
[----:B------:R-:W-:Y:S01]  /*1670*/  NOP ;  /* 0x0000000000007918 */ /* 0x000fe20000000000 */
.L_x_51:
[----:B------:R-:W-:Y:S05]  /*1680*/  @P0 BRA `(.L_x_52) ;  /* 0x00000000000c0947 */ /* 0x000fea0003800000 */
[----:B------:R0:W-:Y:S01]  /*1690*/  UTMACMDFLUSH ;  /* 0x00000000000079b7 */ /* 0x0001e20000000000 */
[----:B------:R-:W-:Y:S05]  /*16a0*/  @P0 BRA `(.L_x_52) ;  /* 0x0000000000040947 */ /* 0x000fea0003800000 */
[----:B------:R-:W-:-:S04]  /*16b0*/  DEPBAR.LE SB0, 0x0 ;  /* 0x000080000000791a */ /* 0x000fc80000000000 */
.L_x_52:
[----:B------:R-:W-:Y:S05]  /*16c0*/  WARPSYNC.ALL ;  /* 0x0000000000007948 */ /* 0x000fea0003800000 */
[----:B------:R-:W-:Y:S01]  /*16d0*/  NOP ;  /* 0x0000000000007918 */ /* 0x000fe20000000000 */
[----:B---3--:R-:W-:Y:S01]  /*16e0*/  BAR.SYNC.DEFER_BLOCKING 0x0 ;  /* 0x0000000000007b1d */ /* 0x008fe20000010000 */
[----:B------:R-:W-:Y:S01]  /*16f0*/  ISETP.GE.AND P0, PT, R12, 0x1, PT ;  /* 0x000000010c00780c */ /* 0x000fe20003f06270 */
[----:B------:R-:W-:Y:S01]  /*1700*/  USHF.L.U32 UR11, UR11, 0x8, URZ ;  /* 0x000000080b0b7899 */ /* 0x000fe200080006ff */
[----:B--2--5:R-:W-:Y:S01]  /*1710*/  SHF.R.U32.HI R2, RZ, 0x5, R0 ;  /* 0x00000005ff027819 */ /* 0x024fe20000011600 */
[----:B------:R-:W-:-:S02]  /*1720*/  USHF.L.U32 UR27, UR27, 0x7, URZ ;  /* 0x000000071b1b7899 */ /* 0x000fc400080006ff */
[----:B------:R-:W-:Y:S01]  /*1730*/  VOTEU.ALL UP0, P3 ;  /* 0x0000000000ff7886 */ /* 0x000fe20001800000 */
[----:B------:R-:W-:Y:S01]  /*1740*/  UMOV UR4, 0x1 ;  /* 0x0000000100047882 */ /* 0x000fe20000000000 */
[----:B------:R-:W-:Y:S01]  /*1750*/  VOTEU.ALL UP1, P3 ;  /* 0x0000000000ff7886 */ /* 0x000fe20001820000 */
[----:B------:R-:W-:Y:S02]  /*1760*/  R2UR UR22, R2 ;  /* 0x00000000021672ca */ /* 0x000fe400000e0000 */
[----:B------:R-:W-:-:S04]  /*1770*/  @!UP0 UIADD3 UR14, UPT, UPT, -UR4, 0x100000, URZ ;  /* 0x00100000040e8890 */ /* 0x000fc8000fffe1ff */
[----:B------:R-:W-:Y:S02]  /*1780*/  @!UP0 USHF.L.U32 UR15, UR14, 0xb, URZ ;  /* 0x0000000b0e0f8899 */ /* 0x000fe400080006ff */
[----:B------:R-:W-:Y:S02]  /*1790*/  @!UP0 USHF.L.U32 UR14, UR14, 0x1, URZ ;  /* 0x000000010e0e8899 */ /* 0x000fe400080006ff */
[----:B------:R-:W-:-:S04]  /*17a0*/  @!UP0 UIADD3 UR4, UPT, UPT, -UR4, 0x100000, URZ ;  /* 0x0010000004048890 */ /* 0x000fc8000fffe1ff */
[----:B------:R-:W-:Y:S02]  /*17b0*/  @!UP0 USHF.L.U32 UR5, UR4, 0xb, URZ ;  /* 0x0000000b04058899 */ /* 0x000fe400080006ff */
[----:B------:R-:W-:Y:S01]  /*17c0*/  @!UP0 USHF.L.U32 UR4, UR4, 0x1, URZ ;  /* 0x0000000104048899 */ /* 0x000fe200080006ff */
[----:B------:R-:W-:Y:S01]  /*17d0*/  VOTEU.ALL UP0, P3 ;  /* 0x0000000000ff7886 */ /* 0x000fe20001800000 */
[----:B------:R-:W2:Y:S04]  /*17e0*/  FENCE.VIEW.ASYNC.S ;  /* 0x00000000000073c6 */ /* 0x000ea80000000000 */
[----:B--2---:R2:W3:Y:S06]  /*17f0*/  @!UP0 SYNCS.EXCH.64 URZ, [UR10+0xc000], UR14 ;  /* 0x00c0000e0aff85b2 */ /* 0x0044ec0008000100 */
[----:B------:R2:W5:Y:S01]  /*1800*/  @!UP1 SYNCS.EXCH.64 URZ, [UR10+0xc010], UR4 ;  /* 0x00c010040aff95b2 */ /* 0x0005620008000100 */
[----:B------:R-:W-:Y:S05]  /*1810*/  @!P0 BRA `(.L_x_53) ;  /* 0x00000008000c8947 */ /* 0x000fea0003800000 */
[----:B---3-5:R-:W-:Y:S01]  /*1820*/  BAR.SYNC.DEFER_BLOCKING 0x0 ;  /* 0x0000000000007b1d */ /* 0x028fe20000010000 */
[----:B------:R-:W-:Y:S01]  /*1830*/  ELECT P1, URZ, PT ;  /* 0x0000000000ff782f */ /* 0x000fe20003820000 */
[----:B------:R-:W-:Y:S01]  /*1840*/  @!P3 IMAD.MOV.U32 R2, RZ, RZ, 0xc000 ;  /* 0x0000c000ff02b424 */ /* 0x000fe200078e00ff */
[----:B------:R-:W-:Y:S02]  /*1850*/  UIADD3 UR24, UPT, UPT, UR10, 0x8000, URZ ;  /* 0x000080000a187890 */ /* 0x000fe4000fffe0ff */
[----:B------:R-:W-:Y:S02]  /*1860*/  ISETP.LT.U32.AND P1, PT, R132, 0x20, P1 ;  /* 0x000000208400780c */ /* 0x000fe40000f21070 */
[----:B------:R-:W-:Y:S01]  /*1870*/  ELECT P0, URZ, PT ;  /* 0x0000000000ff782f */ /* 0x000fe20003800000 */
[----:B--2---:R-:W-:-:S03]  /*1880*/  ULOP3.LUT UR4, UR22, 0x3, URZ, 0xc0, !UPT ;  /* 0x0000000316047892 */ /* 0x004fc6000f8ec0ff */
[----:B------:R-:W-:Y:S01]  /*1890*/  ISETP.LT.U32.AND P0, PT, R132, 0x80, P0 ;  /* 0x000000808400780c */ /* 0x000fe20000701070 */
[----:B------:R-:W-:Y:S02]  /*18a0*/  USHF.R.U32.HI UR16, URZ, 0x4, UR10 ;  /* 0x00000004ff107899 */ /* 0x000fe4000801160a */
[----:B------:R-:W-:Y:S02]  /*18b0*/  ULEA UR28, UR4, UR10, 0xd ;  /* 0x0000000a041c7291 */ /* 0x000fe4000f8e68ff */
[----:B------:R-:W-:Y:S02]  /*18c0*/  ULEA UR30, UR4, UR11, 0x6 ;  /* 0x0000000b041e7291 */ /* 0x000fe4000f8e30ff */
[----:B------:R-:W-:Y:S01]  /*18d0*/  USHF.R.U32.HI UR14, URZ, 0x4, UR24 ;  /* 0x00000004ff0e7899 */ /* 0x000fe20008011618 */
[----:B------:R-:W-:Y:S01]  /*18e0*/  VOTEU.ANY UP0, P1 ;  /* 0x0000000000ff7886 */ /* 0x000fe20000800100 */
[----:B------:R-:W-:Y:S01]  /*18f0*/  VOTEU.ANY UP2, P1 ;  /* 0x0000000000ff7886 */ /* 0x000fe20000840100 */
[----:B------:R-:W-:-:S03]  /*1900*/  USGXT.U32 UR16, UR16, 0xe ;  /* 0x0000000e1010789a */ /* 0x000fc60008000000 */
[----:B------:R-:W-:Y:S01]  /*1910*/  VOTEU.ANY UP1, P0 ;  /* 0x0000000000ff7886 */ /* 0x000fe20000020100 */
[----:B------:R2:W-:Y:S01]  /*1920*/  @!P3 SYNCS.ARRIVE.TRANS64 RZ, [UR10+0xc000], R2 ;  /* 0x00c00002ffffb9a7 */ /* 0x0005e2000800000a */
[----:B------:R-:W-:Y:S01]  /*1930*/  @UP0 UIADD3 UR25, UPT, UPT, UR10, 0xc000, URZ ;  /* 0x0000c0000a190890 */ /* 0x000fe2000fffe0ff */
[----:B------:R-:W-:Y:S01]  /*1940*/  @UP0 UMOV UR26, URZ ;  /* 0x000000ff001a0c82 */ /* 0x000fe20008000000 */
[----:B------:R-:W-:Y:S01]  /*1950*/  BAR.SYNC.DEFER_BLOCKING 0x0 ;  /* 0x0000000000007b1d */ /* 0x000fe20000010000 */
[----:B------:R-:W-:Y:S02]  /*1960*/  @UP1 UIADD3 UR29, UPT, UPT, UR10, 0xc000, URZ ;  /* 0x0000c0000a1d1890 */ /* 0x000fe4000fffe0ff */
[----:B------:R-:W-:-:S03]  /*1970*/  USGXT.U32 UR14, UR14, 0xe ;  /* 0x0000000e0e0e789a */ /* 0x000fc60008000000 */
[----:B------:R-:W-:Y:S01]  /*1980*/  VOTEU.ANY UP3, P0 ;  /* 0x0000000000ff7886 */ /* 0x000fe20000060100 */
[----:B------:R-:W-:Y:S01]  /*1990*/  @UP1 UMOV UR31, URZ ;  /* 0x000000ff001f1c82 */ /* 0x000fe20008000000 */
[----:B------:R-:W-:Y:S02]  /*19a0*/  UIADD3 UR18, UP1, UPT, UR16, 0x2000080, URZ ;  /* 0x0200008010127890 */ /* 0x000fe4000ff3e0ff */
[----:B------:R-:W-:Y:S01]  /*19b0*/  UIADD3 UR20, UP0, UPT, UR14, 0x2, URZ ;  /* 0x000000020e147890 */ /* 0x000fe2000ff1e0ff */
[----:B------:R-:W-:Y:S01]  /*19c0*/  UMOV UR4, URZ ;  /* 0x000000ff00047c82 */ /* 0x000fe20008000000 */
[----:B------:R-:W-:Y:S02]  /*19d0*/  ULOP3.LUT UR16, UR16, 0x2000000, URZ, 0xfc, !UPT ;  /* 0x0200000010107892 */ /* 0x000fe4000f8efcff */
[----:B------:R-:W-:Y:S02]  /*19e0*/  UIADD3.X UR19, UPT, UPT, UR4, 0x40004040, URZ, UP1, !UPT ;  /* 0x4000404004137890 */ /* 0x000fe40008ffe4ff */
[----:B------:R-:W-:-:S02]  /*19f0*/  UIADD3.X UR21, UPT, UPT, UR4, 0x40004040, URZ, UP0, !UPT ;  /* 0x4000404004157890 */ /* 0x000fc400087fe4ff */
[----:B------:R-:W-:Y:S02]  /*1a00*/  UIADD3.64 UR36, UPT, UPT, UR18, 0x80, URZ ;  /* 0x0000008012247897 */ /* 0x000fe4000fffe0ff */
[----:B------:R-:W-:Y:S02]  /*1a10*/  UIADD3.64 UR40, UPT, UPT, UR18, 0x100, URZ ;  /* 0x0000010012287897 */ /* 0x000fe4000fffe0ff */
[----:B------:R-:W-:Y:S01]  /*1a20*/  UIADD3.64 UR34, UPT, UPT, UR20, 0x2, URZ ;  /* 0x0000000214227897 */ /* 0x000fe2000fffe0ff */
[----:B------:R2:W-:Y:S01]  /*1a30*/  @UP2 UTMALDG.2D [UR24], [UR8] ;  /* 0x00000018080025b4 */ /* 0x0005e20008008000 */
[----:B------:R-:W-:Y:S02]  /*1a40*/  UIADD3.64 UR38, UPT, UPT, UR20, 0x4, URZ ;  /* 0x0000000414267897 */ /* 0x000fe4000fffe0ff */
[----:B------:R-:W-:Y:S01]  /*1a50*/  UISETP.NE.U32.AND UP0, UPT, UR22, URZ, UPT ;  /* 0x000000ff1600728c */ /* 0x000fe2000bf05070 */
[----:B------:R-:W-:Y:S01]  /*1a60*/  UMOV UR15, 0x40004040 ;  /* 0x40004040000f7882 */ /* 0x000fe20000000000 */
[----:B------:R-:W-:Y:S01]  /*1a70*/  UMOV UR17, 0x40004040 ;  /* 0x4000404000117882 */ /* 0x000fe20000000000 */
[----:B------:R3:W-:Y:S06]  /*1a80*/  MEMBAR.ALL.CTA ;  /* 0x0000000000007992 */ /* 0x0007ec0000008000 */
[----:B---3--:R-:W3:Y:S02]  /*1a90*/  FENCE.VIEW.ASYNC.S ;  /* 0x00000000000073c6 */ /* 0x008ee40000000000 */
[----:B---3--:R-:W-:Y:S06]  /*1aa0*/  BAR.SYNC.DEFER_BLOCKING 0x0 ;  /* 0x0000000000007b1d */ /* 0x008fec0000010000 */
[----:B------:R2:W-:Y:S02]  /*1ab0*/  @UP3 UTMALDG.2D [UR28], [UR6] ;  /* 0x0000001c060035b4 */ /* 0x0005e40008008000 */
[----:B------:R-:W-:Y:S06]  /*1ac0*/  BAR.SYNC.DEFER_BLOCKING 0x0 ;  /* 0x0000000000007b1d */ /* 0x000fec0000010000 */
[----:B------:R-:W3:Y:S02]  /*1ad0*/  SYNCS.PHASECHK.TRANS64.TRYWAIT P0, [UR10+0xc000], RZ ;  /* 0x00c000ffff0075a7 */ /* 0x000ee4000800110a */
[----:B--23--:R-:W-:Y:S05]  /*1ae0*/  @!P0 BRA `(.L_x_54) ;  /* 0x0000000c00e88947 */ /* 0x00cfea0003800000 */
.L_x_66:
[----:B------:R-:W-:Y:S05]  /*1af0*/  BRA.U UP0, `(.L_x_55) ;  /* 0x0000000100347547 */ /* 0x000fea000b800000 */
[----:B------:R-:W-:Y:S01]  /*1b00*/  UMOV UR4, 0x0 ;  /* 0x0000000000047882 */ /* 0x000fe20000000000 */
[----:B------:R-:W-:Y:S01]  /*1b10*/  UMOV UR5, 0x8410490 ;  /* 0x0841049000057882 */ /* 0x000fe20000000000 */
[----:B------:R-:W-:Y:S01]  /*1b20*/  UMOV UR24, 0x0 ;  /* 0x0000000000187882 */ /* 0x000fe20000000000 */
[----:B------:R-:W-:Y:S01]  /*1b30*/  UMOV UR25, 0x8410490 ;  /* 0x0841049000197882 */ /* 0x000fe20000000000 */
[----:B------:R-:W-:Y:S01]  /*1b40*/  UMOV UR28, 0x0 ;  /* 0x00000000001c7882 */ /* 0x000fe20000000000 */
[----:B------:R-:W-:Y:S01]  /*1b50*/  UMOV UR29, 0x8410490 ;  /* 0x08410490001d7882 */ /* 0x000fe20000000000 */
[----:B------:R2:W-:Y:S01]  /*1b60*/  UTCHMMA gdesc[UR14], gdesc[UR16], tmem[UR32], tmem[UR4], idesc[UR5], !UPT ;  /* 0x00ff04100e0075ea */ /* 0x0005e2000f800020 */
[----:B------:R-:W-:Y:S01]  /*1b70*/  UMOV UR30, 0x0 ;  /* 0x00000000001e7882 */ /* 0x000fe20000000000 */
[----:B------:R-:W-:Y:S01]  /*1b80*/  UMOV UR31, 0x8410490 ;  /* 0x08410490001f7882 */ /* 0x000fe20000000000 */
[----:B------:R2:W-:Y:S01]  /*1b90*/  UTCHMMA gdesc[UR20], gdesc[UR18], tmem[UR32], tmem[UR24], idesc[UR25], UPT ;  /* 0x00ff1812140075ea */ /* 0x0005e2000b800020 */
[----:B------:R2:W-:Y:S01]  /*1ba0*/  UTCHMMA gdesc[UR34], gdesc[UR36], tmem[UR32], tmem[UR28], idesc[UR29], UPT ;  /* 0x00ff1c24220075ea */ /* 0x0005e2000b800020 */
[----:B------:R2:W-:Y:S01]  /*1bb0*/  UTCHMMA gdesc[UR38], gdesc[UR40], tmem[UR32], tmem[UR30], idesc[UR31], UPT ;  /* 0x00ff1e28260075ea */ /* 0x0005e2000b800020 */
[----:B------:R-:W-:Y:S01]  /*1bc0*/  NOP ;  /* 0x0000000000007918 */ /* 0x000fe20000000000 */
.L_x_55:
[----:B------:R-:W-:Y:S01]  /*1bd0*/  ELECT P0, URZ, PT ;  /* 0x0000000000ff782f */ /* 0x000fe20003800000 */
[----:B--2---:R-:W-:-:S03]  /*1be0*/  UIADD3 UR4, UPT, UPT, UR10, 0xc010, URZ ;  /* 0x0000c0100a047890 */ /* 0x004fc6000fffe0ff */
[----:B------:R-:W-:Y:S01]  /*1bf0*/  ISETP.LT.U32.AND P0, PT, R132, 0x20, P0 ;  /* 0x000000208400780c */ /* 0x000fe20000701070 */
[----:B------:R-:W-:-:S12]  /*1c00*/  UMOV UR5, URZ ;  /* 0x000000ff00057c82 */ /* 0x000fd80008000000 */
[----:B------:R-:W-:Y:S01]  /*1c10*/  VOTEU.ANY UP0, P0 ;  /* 0x0000000000ff7886 */ /* 0x000fe20000000100 */
[----:B------:R-:W-:Y:S01]  /*1c20*/  VOTEU.ANY UP1, P0 ;  /* 0x0000000000ff7886 */ /* 0x000fe20000020100 */
[----:B------:R-:W-:-:S03]  /*1c30*/  ISETP.GE.U32.AND P0, PT, R12, 0x41, PT ;  /* 0x000000410c00780c */ /* 0x000fc60003f06070 */
[----:B------:R-:W-:Y:S02]  /*1c40*/  @UP0 UMOV UR23, UR4 ;  /* 0x0000000400170c82 */ /* 0x000fe40008000000 */
[----:B------:R2:W-:Y:S01]  /*1c50*/  @UP1 UTCBAR [UR23], URZ ;  /* 0x000000ff170013e9 */ /* 0x0005e200080000ff */
[----:B------:R-:W-:Y:S06]  /*1c60*/  BAR.SYNC.DEFER_BLOCKING 0x0 ;  /* 0x0000000000007b1d */ /* 0x000fec0000010000 */
[----:B------:R-:W3:Y:S02]  /*1c70*/  SYNCS.PHASECHK.TRANS64.TRYWAIT P1, [UR10+0xc010], RZ ;  /* 0x00c010ffff0075a7 */ /* 0x000ee4000802110a */
[----:B--23--:R-:W-:Y:S05]  /*1c80*/  @!P1 BRA `(.L_x_56) ;  /* 0x0000000c008c9947 */ /* 0x00cfea0003800000 */
.L_x_67:
[----:B------:R-:W-:Y:S05]  /*1c90*/  @!P0 BRA `(.L_x_53) ;  /* 0x0000000000ec8947 */ /* 0x000fea0003800000 */
[----:B------:R-:W-:Y:S01]  /*1ca0*/  IMAD.MOV.U32 R2, RZ, RZ, 0x1 ;  /* 0x00000001ff027424 */ /* 0x000fe200078e00ff */
[----:B------:R-:W2:Y:S01]  /*1cb0*/  LDCU UR33, c[0x0][0x3a0] ;  /* 0x00007400ff2177ac */ /* 0x000ea20008000800 */
[----:B------:R-:W-:-:S05]  /*1cc0*/  UMOV UR26, 0x40 ;  /* 0x00000040001a7882 */ /* 0x000fca0000000000 */
.L_x_60:
[----:B------:R-:W-:Y:S01]  /*1cd0*/  BAR.SYNC.DEFER_BLOCKING 0x0 ;  /* 0x0000000000007b1d */ /* 0x000fe20000010000 */
[----:B------:R-:W-:Y:S01]  /*1ce0*/  ELECT P1, URZ, PT ;  /* 0x0000000000ff782f */ /* 0x000fe20003820000 */
[----:B------:R-:W-:Y:S01]  /*1cf0*/  @!P3 IMAD.MOV.U32 R3, RZ, RZ, 0xc000 ;  /* 0x0000c000ff03b424 */ /* 0x000fe200078e00ff */
[----:B------:R-:W-:Y:S02]  /*1d00*/  ELECT P0, URZ, PT ;  /* 0x0000000000ff782f */ /* 0x000fe40003800000 */
[C---:B------:R-:W-:Y:S01]  /*1d10*/  ISETP.LT.U32.AND P1, PT, R132.reuse, 0x20, P1 ;  /* 0x000000208400780c */ /* 0x040fe20000f21070 */
[----:B------:R-:W-:Y:S01]  /*1d20*/  ULOP3.LUT UR23, UR22, 0x3, URZ, 0xc0, !UPT ;  /* 0x0000000316177892 */ /* 0x000fe2000f8ec0ff */
[----:B------:R-:W-:Y:S01]  /*1d30*/  ISETP.LT.U32.AND P0, PT, R132, 0x80, P0 ;  /* 0x000000808400780c */ /* 0x000fe20000701070 */
[----:B------:R-:W-:Y:S02]  /*1d40*/  UMOV UR31, UR26 ;  /* 0x0000001a001f7c82 */ /* 0x000fe40008000000 */
[----:B------:R-:W-:-:S02]  /*1d50*/  ULEA UR28, UR23, UR10, 0xd ;  /* 0x0000000a171c7291 */ /* 0x000fc4000f8e68ff */
[----:B------:R-:W-:-:S06]  /*1d60*/  ULEA UR30, UR23, UR11, 0x6 ;  /* 0x0000000b171e7291 */ /* 0x000fcc000f8e30ff */
[----:B------:R-:W-:Y:S02]  /*1d70*/  VOTEU.ANY UP0, P1 ;  /* 0x0000000000ff7886 */ /* 0x000fe40000800100 */
[----:B------:R-:W-:-:S03]  /*1d80*/  VOTEU.ANY UP1, P0 ;  /* 0x0000000000ff7886 */ /* 0x000fc60000020100 */
[----:B------:R-:W-:Y:S02]  /*1d90*/  @UP0 UIADD3 UR24, UPT, UPT, UR10, 0x8000, URZ ;  /* 0x000080000a180890 */ /* 0x000fe4000fffe0ff */
[----:B------:R3:W-:Y:S01]  /*1da0*/  @!P3 SYNCS.ARRIVE.TRANS64 RZ, [UR10+0xc000], R3 ;  /* 0x00c00003ffffb9a7 */ /* 0x0007e2000800000a */
[----:B------:R-:W-:Y:S01]  /*1db0*/  @UP0 UIADD3 UR25, UPT, UPT, UR10, 0xc000, URZ ;  /* 0x0000c0000a190890 */ /* 0x000fe2000fffe0ff */
[----:B------:R-:W-:Y:S01]  /*1dc0*/  VOTEU.ANY UP0, P1 ;  /* 0x0000000000ff7886 */ /* 0x000fe20000800100 */
[----:B------:R-:W-:Y:S01]  /*1dd0*/  BAR.SYNC.DEFER_BLOCKING 0x0 ;  /* 0x0000000000007b1d */ /* 0x000fe20000010000 */
[----:B------:R-:W-:Y:S01]  /*1de0*/  @UP1 UIADD3 UR29, UPT, UPT, UR10, 0xc000, URZ ;  /* 0x0000c0000a1d1890 */ /* 0x000fe2000fffe0ff */
[----:B---3--:R-:W-:-:S04]  /*1df0*/  IMAD.U32 R3, R2, -0x80000000, RZ ;  /* 0x8000000002037824 */ /* 0x008fc800078e00ff */
[----:B------:R-:W-:Y:S01]  /*1e00*/  VOTEU.ANY UP1, P0 ;  /* 0x0000000000ff7886 */ /* 0x000fe20000020100 */
[----:B------:R3:W-:Y:S01]  /*1e10*/  @UP0 UTMALDG.2D [UR24], [UR8] ;  /* 0x00000018080005b4 */ /* 0x0007e20008008000 */
[----:B------:R-:W-:Y:S01]  /*1e20*/  UISETP.NE.U32.AND UP0, UPT, UR22, URZ, UPT ;  /* 0x000000ff1600728c */ /* 0x000fe2000bf05070 */
[----:B------:R5:W-:Y:S06]  /*1e30*/  MEMBAR.ALL.CTA ;  /* 0x0000000000007992 */ /* 0x000bec0000008000 */
[----:B-----5:R-:W5:Y:S02]  /*1e40*/  FENCE.VIEW.ASYNC.S ;  /* 0x00000000000073c6 */ /* 0x020f640000000000 */
[----:B-----5:R-:W-:Y:S06]  /*1e50*/  BAR.SYNC.DEFER_BLOCKING 0x0 ;  /* 0x0000000000007b1d */ /* 0x020fec0000010000 */
[----:B------:R3:W-:Y:S02]  /*1e60*/  @UP1 UTMALDG.2D [UR28], [UR6] ;  /* 0x0000001c060015b4 */ /* 0x0007e40008008000 */
[----:B------:R-:W-:Y:S06]  /*1e70*/  BAR.SYNC.DEFER_BLOCKING 0x0 ;  /* 0x0000000000007b1d */ /* 0x000fec0000010000 */
[----:B------:R-:W5:Y:S02]  /*1e80*/  SYNCS.PHASECHK.TRANS64.TRYWAIT P0, [UR10+0xc000], R3 ;  /* 0x00c00003ff0075a7 */ /* 0x000f64000800110a */
[----:B---3-5:R-:W-:Y:S05]  /*1e90*/  @!P0 BRA `(.L_x_57) ;  /* 0x0000000c00148947 */ /* 0x028fea0003800000 */
.L_x_68:
[----:B------:R-:W-:Y:S05]  /*1ea0*/  BRA.U UP0, `(.L_x_58) ;  /* 0x0000000100347547 */ /* 0x000fea000b800000 */
[----:B------:R-:W-:Y:S01]  /*1eb0*/  UMOV UR24, 0x0 ;  /* 0x0000000000187882 */ /* 0x000fe20000000000 */
[----:B------:R-:W-:Y:S01]  /*1ec0*/  UMOV UR25, 0x8410490 ;  /* 0x0841049000197882 */ /* 0x000fe20000000000 */
[----:B------:R-:W-:Y:S01]  /*1ed0*/  UMOV UR28, 0x0 ;  /* 0x00000000001c7882 */ /* 0x000fe20000000000 */
[----:B------:R-:W-:Y:S01]  /*1ee0*/  UMOV UR29, 0x8410490 ;  /* 0x08410490001d7882 */ /* 0x000fe20000000000 */
[----:B------:R-:W-:Y:S01]  /*1ef0*/  UMOV UR30, 0x0 ;  /* 0x00000000001e7882 */ /* 0x000fe20000000000 */
[----:B------:R-:W-:Y:S01]  /*1f00*/  UMOV UR31, 0x8410490 ;  /* 0x08410490001f7882 */ /* 0x000fe20000000000 */
[----:B------:R3:W-:Y:S01]  /*1f10*/  UTCHMMA gdesc[UR14], gdesc[UR16], tmem[UR32], tmem[UR24], idesc[UR25], UPT ;  /* 0x00ff18100e0075ea */ /* 0x0007e2000b800020 */
[----:B------:R-:W-:Y:S01]  /*1f20*/  UMOV UR42, 0x0 ;  /* 0x00000000002a7882 */ /* 0x000fe20000000000 */
[----:B------:R-:W-:Y:S01]  /*1f30*/  UMOV UR43, 0x8410490 ;  /* 0x08410490002b7882 */ /* 0x000fe20000000000 */
[----:B------:R3:W-:Y:S01]  /*1f40*/  UTCHMMA gdesc[UR20], gdesc[UR18], tmem[UR32], tmem[UR28], idesc[UR29], UPT ;  /* 0x00ff1c12140075ea */ /* 0x0007e2000b800020 */
[----:B------:R3:W-:Y:S01]  /*1f50*/  UTCHMMA gdesc[UR34], gdesc[UR36], tmem[UR32], tmem[UR30], idesc[UR31], UPT ;  /* 0x00ff1e24220075ea */ /* 0x0007e2000b800020 */
[----:B------:R3:W-:Y:S01]  /*1f60*/  UTCHMMA gdesc[UR38], gdesc[UR40], tmem[UR32], tmem[UR42], idesc[UR43], UPT ;  /* 0x00ff2a28260075ea */ /* 0x0007e2000b800020 */
[----:B------:R-:W-:Y:S01]  /*1f70*/  NOP ;  /* 0x0000000000007918 */ /* 0x000fe20000000000 */
.L_x_58:
[----:B------:R-:W-:-:S04]  /*1f80*/  ELECT P0, URZ, PT ;  /* 0x0000000000ff782f */ /* 0x000fc80003800000 */
[----:B------:R-:W-:-:S13]  /*1f90*/  ISETP.LT.U32.AND P0, PT, R132, 0x20, P0 ;  /* 0x000000208400780c */ /* 0x000fda0000701070 */
[----:B------:R-:W-:Y:S01]  /*1fa0*/  VOTEU.ANY UP0, P0 ;  /* 0x0000000000ff7886 */ /* 0x000fe20000000100 */
[----:B------:R-:W-:-:S04]  /*1fb0*/  VOTEU.ANY UP1, P0 ;  /* 0x0000000000ff7886 */ /* 0x000fc80000020100 */
[----:B------:R-:W-:Y:S02]  /*1fc0*/  @UP0 UMOV UR23, UR4 ;  /* 0x0000000400170c82 */ /* 0x000fe40008000000 */
[----:B------:R5:W-:Y:S01]  /*1fd0*/  @UP1 UTCBAR [UR23], URZ ;  /* 0x000000ff170013e9 */ /* 0x000be200080000ff */
[----:B------:R-:W-:Y:S06]  /*1fe0*/  BAR.SYNC.DEFER_BLOCKING 0x0 ;  /* 0x0000000000007b1d */ /* 0x000fec0000010000 */
[----:B------:R-:W3:Y:S02]  /*1ff0*/  SYNCS.PHASECHK.TRANS64.TRYWAIT P0, [UR10+0xc010], R3 ;  /* 0x00c01003ff0075a7 */ /* 0x000ee4000800110a */
[----:B---3-5:R-:W-:Y:S05]  /*2000*/  @!P0 BRA `(.L_x_59) ;  /* 0x0000000800c48947 */ /* 0x028fea0003800000 */
.L_x_69:
[----:B------:R-:W-:Y:S01]  /*2010*/  UIADD3 UR26, UPT, UPT, UR26, 0x40, URZ ;  /* 0x000000401a1a7890 */ /* 0x000fe2000fffe0ff */
[----:B------:R-:W-:-:S03]  /*2020*/  LOP3.LUT R2, R2, 0x1, RZ, 0x3c, !PT ;  /* 0x0000000102027812 */ /* 0x000fc600078e3cff */
[----:B--2---:R-:W-:-:S09]  /*2030*/  UISETP.GE.AND UP0, UPT, UR26, UR33, UPT ;  /* 0x000000211a00728c */ /* 0x004fd2000bf06270 */
[----:B------:R-:W-:Y:S05]  /*2040*/  BRA.U !UP0, `(.L_x_60) ;  /* 0xfffffffd08207547 */ /* 0x000fea000b83ffff */
.L_x_53:
[----:B---3-5:R-:W-:Y:S06]  /*2050*/  BAR.SYNC.DEFER_BLOCKING 0x0 ;  /* 0x0000000000007b1d */ /* 0x028fec0000010000 */
[----:B------:R-:W-:Y:S04]  /*2060*/  BSSY.RECONVERGENT B4, `(.L_x_61) ;  /* 0x0000004000047945 */ /* 0x000fe80003800200 */
[----:B------:R-:W-:Y:S05]  /*2070*/  @P3 BRA `(.L_x_62) ;  /* 0x0000000000083947 */ /* 0x000fea0003800000 */
[----:B------:R-:W3:Y:S02]  /*2080*/  SYNCS.CCTL.IV [UR10+0xc000] ;  /* 0x00c00000ff0079b1 */ /* 0x000ee4000800000a */
[----:B---3--:R-:W3:Y:S02]  /*2090*/  SYNCS.CCTL.IV [UR10+0xc010] ;  /* 0x00c01000ff0079b1 */ /* 0x008ee4000800000a */
.L_x_62:
[----:B--2---:R-:W-:Y:S05]  /*20a0*/  BSYNC.RECONVERGENT B4 ;  /* 0x0000000000047941 */ /* 0x004fea0003800200 */
.L_x_61:
[----:B------:R-:W-:Y:S01]  /*20b0*/  ULOP3.LUT UR5, UR22, 0x3, URZ, 0xc0, !UPT ;  /* 0x0000000316057892 */ /* 0x000fe2000f8ec0ff */
[C---:B------:R-:W-:Y:S01]  /*20c0*/  IMAD.SHL.U32 R2, R0.reuse, 0x10, RZ ;  /* 0x0000001000027824 */ /* 0x040fe200078e00ff */
[----:B------:R-:W-:Y:S01]  /*20d0*/  USHF.L.U32 UR22, UR22, 0x5, URZ ;  /* 0x0000000516167899 */ /* 0x000fe200080006ff */
[C---:B------:R-:W-:Y:S01]  /*20e0*/  IMAD.SHL.U32 R3, R0.reuse, 0x100, RZ ;  /* 0x0000010000037824 */ /* 0x040fe200078e00ff */
[----:B------:R-:W-:Y:S01]  /*20f0*/  ULEA UR4, UR5, UR32, 0x15 ;  /* 0x0000002005047291 */ /* 0x000fe2000f8ea8ff */
[----:B------:R-:W-:Y:S01]  /*2100*/  IMAD.SHL.U32 R0, R0, 0x80, RZ ;  /* 0x0000008000007824 */ /* 0x000fe200078e00ff */
[----:B------:R-:W-:Y:S02]  /*2110*/  ULOP3.LUT UR22, UR22, 0x80, URZ, 0xc0, !UPT ;  /* 0x0000008016167892 */ /* 0x000fe4000f8ec0ff */
[----:B------:R-:W-:Y:S02]  /*2120*/  LOP3.LUT R3, R2, 0x8070, R3, 0xc8, !PT ;  /* 0x0000807002037812 */ /* 0x000fe400078ec803 */
[----:B------:R-:W-:Y:S01]  /*2130*/  ELECT P0, URZ, PT ;  /* 0x0000000000ff782f */ /* 0x000fe20003800000 */
[----:B------:R-:W-:Y:S01]  /*2140*/  UIADD3 UR4, UPT, UPT, UR4, UR22, URZ ;  /* 0x0000001604047290 */ /* 0x000fe2000fffe0ff */
[----:B------:R-:W-:Y:S01]  /*2150*/  LOP3.LUT R0, R3, 0x3f80, R0, 0xf8, !PT ;  /* 0x00003f8003007812 */ /* 0x000fe200078ef800 */
[----:B------:R-:W-:Y:S01]  /*2160*/  UMOV UR6, UR27 ;  /* 0x0000001b00067c82 */ /* 0x000fe20008000000 */
[----:B------:R-:W-:-:S02]  /*2170*/  ISETP.LT.U32.AND P0, PT, R132, 0x80, P0 ;  /* 0x000000808400780c */ /* 0x000fc40000701070 */
[C---:B------:R-:W-:Y:S02]  /*2180*/  LOP3.LUT R2, R0.reuse, 0x10, RZ, 0x3c, !PT ;  /* 0x0000001000027812 */ /* 0x040fe400078e3cff */
[----:B------:R-:W-:Y:S02]  /*2190*/  LOP3.LUT R3, R0, 0x20, RZ, 0x3c, !PT ;  /* 0x0000002000037812 */ /* 0x000fe400078e3cff */
[----:B----4-:R-:W2:Y:S01]  /*21a0*/  LDTM.x128 R4, tmem[UR4] ;  /* 0x00000004000479ee */ /* 0x010ea200083c0000 */
[----:B------:R-:W-:Y:S01]  /*21b0*/  NOP ;  /* 0x0000000000007918 */ /* 0x000fe20000000000 */
[----:B------:R-:W-:Y:S02]  /*21c0*/  ULEA UR4, UR5, UR10, 0xe ;  /* 0x0000000a05047291 */ /* 0x000fe4000f8e70ff */
[----:B------:R-:W-:-:S03]  /*21d0*/  ULEA UR5, UR5, UR11, 0x6 ;  /* 0x0000000b05057291 */ /* 0x000fc6000f8e30ff */
[----:B--2---:R-:W-:Y:S01]  /*21e0*/  VOTEU.ANY UP1, P0 ;  /* 0x0000000000ff7886 */ /* 0x004fe20000020100 */
[----:B---3--:R-:W-:Y:S06]  /*21f0*/  BAR.SYNC.DEFER_BLOCKING 0x0 ;  /* 0x0000000000007b1d */ /* 0x008fec0000010000 */
[----:B------:R-:W-:Y:S01]  /*2200*/  VOTEU.ANY UP0, P0 ;  /* 0x0000000000ff7886 */ /* 0x000fe20000000100 */
[----:B------:R-:W-:Y:S02]  /*2210*/  F2FP.BF16.F32.PACK_AB R4, R5, R4 ;  /* 0x000000040504723e */ /* 0x000fe400000010ff */
[----:B------:R-:W-:-:S02]  /*2220*/  F2FP.BF16.F32.PACK_AB R68, R69, R68 ;  /* 0x000000444544723e */ /* 0x000fc400000010ff */
[----:B------:R-:W-:Y:S02]  /*2230*/  F2FP.BF16.F32.PACK_AB R5, R7, R6 ;  /* 0x000000060705723e */ /* 0x000fe400000010ff */
[----:B------:R-:W-:Y:S02]  /*2240*/  F2FP.BF16.F32.PACK_AB R12, R13, R12 ;  /* 0x0000000c0d0c723e */ /* 0x000fe400000010ff */
[----:B------:R-:W-:Y:S02]  /*2250*/  F2FP.BF16.F32.PACK_AB R69, R71, R70 ;  /* 0x000000464745723e */ /* 0x000fe400000010ff */
[----:B------:R-:W-:Y:S02]  /*2260*/  F2FP.BF16.F32.PACK_AB R76, R77, R76 ;  /* 0x0000004c4d4c723e */ /* 0x000fe400000010ff */
[----:B------:R-:W-:Y:S02]  /*2270*/  F2FP.BF16.F32.PACK_AB R6, R9, R8 ;  /* 0x000000080906723e */ /* 0x000fe400000010ff */
[----:B------:R-:W-:-:S02]  /*2280*/  F2FP.BF16.F32.PACK_AB R7, R11, R10 ;  /* 0x0000000a0b07723e */ /* 0x000fc400000010ff */
[----:B------:R-:W-:Y:S02]  /*2290*/  F2FP.BF16.F32.PACK_AB R13, R15, R14 ;  /* 0x0000000e0f0d723e */ /* 0x000fe400000010ff */
[----:B------:R-:W-:Y:S01]  /*22a0*/  F2FP.BF16.F32.PACK_AB R20, R21, R20 ;  /* 0x000000141514723e */ /* 0x000fe200000010ff */
[----:B------:R2:W-:Y:S01]  /*22b0*/  STS.128 [R0+UR10], R4 ;  /* 0x0000000400007988 */ /* 0x0005e20008000c0a */
[----:B------:R-:W-:Y:S02]  /*22c0*/  F2FP.BF16.F32.PACK_AB R70, R73, R72 ;  /* 0x000000484946723e */ /* 0x000fe400000010ff */
[----:B------:R-:W-:Y:S02]  /*22d0*/  F2FP.BF16.F32.PACK_AB R71, R75, R74 ;  /* 0x0000004a4b47723e */ /* 0x000fe400000010ff */
[----:B------:R-:W-:Y:S02]  /*22e0*/  F2FP.BF16.F32.PACK_AB R77, R79, R78 ;  /* 0x0000004e4f4d723e */ /* 0x000fe400000010ff */
[----:B------:R-:W-:Y:S01]  /*22f0*/  F2FP.BF16.F32.PACK_AB R84, R85, R84 ;  /* 0x000000545554723e */ /* 0x000fe200000010ff */
[----:B------:R3:W-:Y:S01]  /*2300*/  STS.128 [R0+UR10+0x4000], R68 ;  /* 0x0040004400007988 */ /* 0x0007e20008000c0a */
[----:B------:R-:W-:-:S02]  /*2310*/  F2FP.BF16.F32.PACK_AB R14, R17, R16 ;  /* 0x00000010110e723e */ /* 0x000fc400000010ff */
[----:B------:R-:W-:Y:S02]  /*2320*/  F2FP.BF16.F32.PACK_AB R15, R19, R18 ;  /* 0x00000012130f723e */ /* 0x000fe400000010ff */
[----:B------:R-:W-:Y:S02]  /*2330*/  F2FP.BF16.F32.PACK_AB R21, R23, R22 ;  /* 0x000000161715723e */ /* 0x000fe400000010ff */
[----:B------:R-:W-:Y:S01]  /*2340*/  F2FP.BF16.F32.PACK_AB R28, R29, R28 ;  /* 0x0000001c1d1c723e */ /* 0x000fe200000010ff */
[----:B------:R4:W-:Y:S01]  /*2350*/  STS.128 [R2+UR10], R12 ;  /* 0x0000000c02007988 */ /* 0x0009e20008000c0a */
[----:B------:R-:W-:Y:S02]  /*2360*/  F2FP.BF16.F32.PACK_AB R78, R81, R80 ;  /* 0x00000050514e723e */ /* 0x000fe400000010ff */
[----:B------:R-:W-:Y:S02]  /*2370*/  F2FP.BF16.F32.PACK_AB R79, R83, R82 ;  /* 0x00000052534f723e */ /* 0x000fe400000010ff */
[----:B------:R-:W-:-:S02]  /*2380*/  F2FP.BF16.F32.PACK_AB R85, R87, R86 ;  /* 0x000000565755723e */ /* 0x000fc400000010ff */
[----:B------:R-:W-:Y:S01]  /*2390*/  F2FP.BF16.F32.PACK_AB R92, R93, R92 ;  /* 0x0000005c5d5c723e */ /* 0x000fe200000010ff */
[----:B------:R4:W-:Y:S01]  /*23a0*/  STS.128 [R2+UR10+0x4000], R76 ;  /* 0x0040004c02007988 */ /* 0x0009e20008000c0a */
[----:B------:R-:W-:Y:S02]  /*23b0*/  F2FP.BF16.F32.PACK_AB R22, R25, R24 ;  /* 0x000000181916723e */ /* 0x000fe400000010ff */
[----:B------:R-:W-:Y:S02]  /*23c0*/  F2FP.BF16.F32.PACK_AB R23, R27, R26 ;  /* 0x0000001a1b17723e */ /* 0x000fe400000010ff */
[----:B------:R-:W-:Y:S02]  /*23d0*/  F2FP.BF16.F32.PACK_AB R29, R31, R30 ;  /* 0x0000001e1f1d723e */ /* 0x000fe400000010ff */
[----:B------:R-:W-:Y:S01]  /*23e0*/  F2FP.BF16.F32.PACK_AB R36, R37, R36 ;  /* 0x000000242524723e */ /* 0x000fe200000010ff */
[----:B------:R4:W-:Y:S01]  /*23f0*/  STS.128 [R3+UR10], R20 ;  /* 0x0000001403007988 */ /* 0x0009e20008000c0a */
[----:B------:R-:W-:-:S02]  /*2400*/  F2FP.BF16.F32.PACK_AB R86, R89, R88 ;  /* 0x000000585956723e */ /* 0x000fc400000010ff */
[----:B------:R-:W-:Y:S02]  /*2410*/  F2FP.BF16.F32.PACK_AB R87, R91, R90 ;  /* 0x0000005a5b57723e */ /* 0x000fe400000010ff */
[----:B------:R-:W-:Y:S02]  /*2420*/  F2FP.BF16.F32.PACK_AB R93, R95, R94 ;  /* 0x0000005e5f5d723e */ /* 0x000fe400000010ff */
[----:B------:R-:W-:Y:S01]  /*2430*/  F2FP.BF16.F32.PACK_AB R100, R101, R100 ;  /* 0x000000646564723e */ /* 0x000fe200000010ff */
[----:B------:R4:W-:Y:S01]  /*2440*/  STS.128 [R3+UR10+0x4000], R84 ;  /* 0x0040005403007988 */ /* 0x0009e20008000c0a */
[----:B------:R-:W-:Y:S02]  /*2450*/  F2FP.BF16.F32.PACK_AB R30, R33, R32 ;  /* 0x00000020211e723e */ /* 0x000fe400000010ff */
[----:B------:R-:W-:Y:S02]  /*2460*/  F2FP.BF16.F32.PACK_AB R31, R35, R34 ;  /* 0x00000022231f723e */ /* 0x000fe400000010ff */
[----:B------:R-:W-:-:S02]  /*2470*/  F2FP.BF16.F32.PACK_AB R37, R39, R38 ;  /* 0x000000262725723e */ /* 0x000fc400000010ff */
[----:B------:R-:W-:Y:S02]  /*2480*/  F2FP.BF16.F32.PACK_AB R44, R45, R44 ;  /* 0x0000002c2d2c723e */ /* 0x000fe400000010ff */
[----:B------:R-:W-:Y:S02]  /*2490*/  F2FP.BF16.F32.PACK_AB R94, R97, R96 ;  /* 0x00000060615e723e */ /* 0x000fe400000010ff */
[----:B------:R-:W-:Y:S02]  /*24a0*/  F2FP.BF16.F32.PACK_AB R95, R99, R98 ;  /* 0x00000062635f723e */ /* 0x000fe400000010ff */
[----:B------:R-:W-:Y:S02]  /*24b0*/  F2FP.BF16.F32.PACK_AB R101, R103, R102 ;  /* 0x000000666765723e */ /* 0x000fe400000010ff */
[----:B------:R-:W-:Y:S02]  /*24c0*/  F2FP.BF16.F32.PACK_AB R108, R109, R108 ;  /* 0x0000006c6d6c723e */ /* 0x000fe400000010ff */
[----:B------:R-:W-:-:S02]  /*24d0*/  LOP3.LUT R8, R0, 0x30, RZ, 0x3c, !PT ;  /* 0x0000003000087812 */ /* 0x000fc400078e3cff */
[----:B------:R-:W-:Y:S02]  /*24e0*/  F2FP.BF16.F32.PACK_AB R38, R41, R40 ;  /* 0x000000282926723e */ /* 0x000fe400000010ff */
[----:B------:R-:W-:Y:S01]  /*24f0*/  F2FP.BF16.F32.PACK_AB R39, R43, R42 ;  /* 0x0000002a2b27723e */ /* 0x000fe200000010ff */
[----:B------:R4:W-:Y:S01]  /*2500*/  STS.128 [R8+UR10], R28 ;  /* 0x0000001c08007988 */ /* 0x0009e20008000c0a */
[----:B------:R-:W-:Y:S02]  /*2510*/  F2FP.BF16.F32.PACK_AB R45, R47, R46 ;  /* 0x0000002e2f2d723e */ /* 0x000fe400000010ff */
[----:B------:R-:W-:Y:S01]  /*2520*/  F2FP.BF16.F32.PACK_AB R52, R53, R52 ;  /* 0x000000343534723e */ /* 0x000fe200000010ff */
[----:B------:R4:W-:Y:S01]  /*2530*/  STS.128 [R8+UR10+0x4000], R92 ;  /* 0x0040005c08007988 */ /* 0x0009e20008000c0a */
[----:B------:R-:W-:Y:S02]  /*2540*/  F2FP.BF16.F32.PACK_AB R102, R105, R104 ;  /* 0x000000686966723e */ /* 0x000fe400000010ff */
[----:B------:R-:W-:-:S02]  /*2550*/  F2FP.BF16.F32.PACK_AB R103, R107, R106 ;  /* 0x0000006a6b67723e */ /* 0x000fc400000010ff */
[----:B------:R-:W-:Y:S02]  /*2560*/  F2FP.BF16.F32.PACK_AB R109, R111, R110 ;  /* 0x0000006e6f6d723e */ /* 0x000fe400000010ff */
[----:B------:R-:W-:Y:S02]  /*2570*/  F2FP.BF16.F32.PACK_AB R116, R117, R116 ;  /* 0x000000747574723e */ /* 0x000fe400000010ff */
[----:B------:R-:W-:Y:S02]  /*2580*/  LOP3.LUT R9, R0, 0x40, RZ, 0x3c, !PT ;  /* 0x0000004000097812 */ /* 0x000fe400078e3cff */
[----:B------:R-:W-:Y:S02]  /*2590*/  F2FP.BF16.F32.PACK_AB R46, R49, R48 ;  /* 0x00000030312e723e */ /* 0x000fe400000010ff */
[----:B------:R-:W-:Y:S01]  /*25a0*/  F2FP.BF16.F32.PACK_AB R47, R51, R50 ;  /* 0x00000032332f723e */ /* 0x000fe200000010ff */
[----:B------:R4:W-:Y:S01]  /*25b0*/  STS.128 [R9+UR10], R36 ;  /* 0x0000002409007988 */ /* 0x0009e20008000c0a */
[----:B------:R-:W-:-:S02]  /*25c0*/  F2FP.BF16.F32.PACK_AB R53, R55, R54 ;  /* 0x000000363735723e */ /* 0x000fc400000010ff */
[----:B------:R-:W-:Y:S01]  /*25d0*/  F2FP.BF16.F32.PACK_AB R60, R61, R60 ;  /* 0x0000003c3d3c723e */ /* 0x000fe200000010ff */
[----:B------:R4:W-:Y:S01]  /*25e0*/  STS.128 [R9+UR10+0x4000], R100 ;  /* 0x0040006409007988 */ /* 0x0009e20008000c0a */
        /* <DEDUP_REMOVED lines=13> */
[C---:B--2---:R-:W-:Y:S02]  /*26c0*/  LOP3.LUT R4, R0.reuse, 0x60, RZ, 0x3c, !PT ;  /* 0x0000006000047812 */ /* 0x044fe400078e3cff */
[----:B------:R-:W-:Y:S02]  /*26d0*/  F2FP.BF16.F32.PACK_AB R62, R65, R64 ;  /* 0x00000040413e723e */ /* 0x000fe400000010ff */
[----:B------:R-:W-:Y:S01]  /*26e0*/  F2FP.BF16.F32.PACK_AB R63, R67, R66 ;  /* 0x00000042433f723e */ /* 0x000fe200000010ff */
[----:B------:R4:W-:Y:S01]  /*26f0*/  STS.128 [R4+UR10], R52 ;  /* 0x0000003404007988 */ /* 0x0009e20008000c0a */
[----:B------:R-:W-:Y:S02]  /*2700*/  F2FP.BF16.F32.PACK_AB R126, R129, R128 ;  /* 0x00000080817e723e */ /* 0x000fe400000010ff */
[----:B------:R-:W-:Y:S01]  /*2710*/  F2FP.BF16.F32.PACK_AB R127, R131, R130 ;  /* 0x00000082837f723e */ /* 0x000fe200000010ff */
[----:B------:R4:W-:Y:S01]  /*2720*/  STS.128 [R4+UR10+0x4000], R116 ;  /* 0x0040007404007988 */ /* 0x0009e20008000c0a */
[----:B---3--:R-:W-:-:S05]  /*2730*/  LOP3.LUT R0, R0, 0x70, RZ, 0x3c, !PT ;  /* 0x0000007000007812 */ /* 0x008fca00078e3cff */
[----:B------:R4:W-:Y:S04]  /*2740*/  STS.128 [R0+UR10], R60 ;  /* 0x0000003c00007988 */ /* 0x0009e80008000c0a */
[----:B------:R4:W-:Y:S01]  /*2750*/  STS.128 [R0+UR10+0x4000], R124 ;  /* 0x0040007c00007988 */ /* 0x0009e20008000c0a */
[----:B------:R2:W-:Y:S06]  /*2760*/  MEMBAR.ALL.CTA ;  /* 0x0000000000007992 */ /* 0x0005ec0000008000 */
[----:B--2---:R-:W2:Y:S02]  /*2770*/  FENCE.VIEW.ASYNC.S ;  /* 0x00000000000073c6 */ /* 0x004ea40000000000 */
[----:B--2---:R-:W-:Y:S06]  /*2780*/  BAR.SYNC.DEFER_BLOCKING 0x0 ;  /* 0x0000000000007b1d */ /* 0x004fec0000010000 */
[----:B------:R4:W-:Y:S01]  /*2790*/  @UP1 UTMASTG.2D [UR4], [UR12] ;  /* 0x000000040c0013b5 */ /* 0x0009e20008008000 */
[----:B------:R0:W-:Y:S01]  /*27a0*/  UTMACMDFLUSH ;  /* 0x00000000000079b7 */ /* 0x0001e20000000000 */
[----:B------:R-:W-:-:S04]  /*27b0*/  DEPBAR.LE SB0, 0x0 ;  /* 0x000080000000791a */ /* 0x000fc80000000000 */
[----:B------:R-:W-:Y:S08]  /*27c0*/  BAR.SYNC.DEFER_BLOCKING 0x0 ;  /* 0x0000000000007b1d */ /* 0x000ff00000010000 */
[----:B------:R-:W-:Y:S06]  /*27d0*/  BAR.SYNC.DEFER_BLOCKING 0x0 ;  /* 0x0000000000007b1d */ /* 0x000fec0000010000 */
[----:B----4-:R-:W-:Y:S05]  /*27e0*/  @P2 BRA `(.L_x_63) ;  /* 0x0000000000a02947 */ /* 0x010fea0003800000 */
[----:B------:R-:W2:Y:S01]  /*27f0*/  S2UR UR5, SR_CgaCtaId ;  /* 0x00000000000579c3 */ /* 0x000ea20000008800 */
[----:B------:R-:W-:Y:S01]  /*2800*/  NOP ;  /* 0x0000000000007918 */ /* 0x000fe20000000000 */
[----:B------:R-:W-:Y:S01]  /*2810*/  UMOV UR4, 0x50 ;  /* 0x0000005000047882 */ /* 0x000fe20000000000 */
[----:B------:R-:W-:Y:S02]  /*2820*/  IMAD.U32 R0, RZ, RZ, UR32 ;  /* 0x00000020ff007e24 */ /* 0x000fe4000f8e00ff */
[----:B------:R-:W-:Y:S02]  /*2830*/  IMAD.MOV.U32 R3, RZ, RZ, 0xff ;  /* 0x000000ffff037424 */ /* 0x000fe400078e00ff */
[----:B------:R-:W-:Y:S01]  /*2840*/  IMAD.MOV.U32 R7, RZ, RZ, 0x1 ;  /* 0x00000001ff077424 */ /* 0x000fe200078e00ff */
[----:B------:R-:W-:-:S04]  /*2850*/  LOP3.LUT R0, R0, 0xffff, RZ, 0xc0, !PT ;  /* 0x0000ffff00007812 */ /* 0x000fc800078ec0ff */
[----:B------:R-:W-:-:S05]  /*2860*/  SHF.R.U32.HI R0, RZ, 0x5, R0 ;  /* 0x00000005ff007819 */ /* 0x000fca0000011600 */
[----:B------:R-:W-:Y:S01]  /*2870*/  VIADD R2, R0, 0x10 ;  /* 0x0000001000027836 */ /* 0x000fe20000000000 */
[----:B------:R-:W-:Y:S01]  /*2880*/  SHF.L.U32 R0, R3, R0, RZ ;  /* 0x0000000003007219 */ /* 0x000fe200000006ff */
[----:B--2---:R-:W-:-:S03]  /*2890*/  ULEA UR6, UR5, UR4, 0x18 ;  /* 0x0000000405067291 */ /* 0x004fc6000f8ec0ff */
[----:B------:R-:W-:-:S04]  /*28a0*/  SHF.L.U32 R3, R7, R2, RZ ;  /* 0x0000000207037219 */ /* 0x000fc800000006ff */
[----:B------:R-:W-:Y:S02]  /*28b0*/  LOP3.LUT R0, R3, R0, RZ, 0xfc, !PT ;  /* 0x0000000003007212 */ /* 0x000fe400078efcff */
[----:B------:R-:W2:Y:S02]  /*28c0*/  LDS R5, [UR6] ;  /* 0x00000006ff057984 */ /* 0x000ea40008000800 */
[C---:B------:R-:W-:Y:S02]  /*28d0*/  LOP3.LUT R2, R0.reuse, 0xffff, RZ, 0xc0, !PT ;  /* 0x0000ffff00027812 */ /* 0x040fe400078ec0ff */
[----:B--2---:R-:W-:-:S04]  /*28e0*/  LOP3.LUT R3, R0, 0xffff, R5, 0x80, !PT ;  /* 0x0000ffff00037812 */ /* 0x004fc800078e8005 */
[----:B------:R-:W-:-:S13]  /*28f0*/  ISETP.NE.AND P0, PT, R3, R2, PT ;  /* 0x000000020300720c */ /* 0x000fda0003f05270 */
[----:B------:R-:W-:Y:S05]  /*2900*/  @P0 BRA `(.L_x_64) ;  /* 0x0000000000500947 */ /* 0x000fea0003800000 */
[----:B------:R-:W-:Y:S02]  /*2910*/  SHF.R.U32.HI R5, RZ, 0x10, R5 ;  /* 0x00000010ff057819 */ /* 0x000fe40000011605 */
[----:B------:R-:W-:-:S04]  /*2920*/  SHF.R.U32.HI R2, RZ, 0x10, R0 ;  /* 0x00000010ff027819 */ /* 0x000fc80000011600 */
[----:B------:R-:W-:-:S04]  /*2930*/  LOP3.LUT R5, R5, R2, RZ, 0xc0, !PT ;  /* 0x0000000205057212 */ /* 0x000fc800078ec0ff */
[----:B------:R-:W-:-:S13]  /*2940*/  ISETP.NE.AND P0, PT, R5, R2, PT ;  /* 0x000000020500720c */ /* 0x000fda0003f05270 */
[----:B------:R-:W-:Y:S05]  /*2950*/  @P0 BRA `(.L_x_65) ;  /* 0x0000000000300947 */ /* 0x000fea0003800000 */
[----:B------:R-:W-:Y:S01]  /*2960*/  R2UR UR4, R0 ;  /* 0x00000000000472ca */ /* 0x000fe200000e0000 */
[----:B------:R-:W-:Y:S01]  /*2970*/  VOTEU.ANY UR5, UPT, PT ;  /* 0x0000000000057886 */ /* 0x000fe200038e0100 */
[----:B------:R-:W2:Y:S01]  /*2980*/  S2R R0, SR_LANEID ;  /* 0x0000000000007919 */ /* 0x000ea20000000000 */
[----:B------:R-:W-:-:S10]  /*2990*/  UFLO.U32 UR5, UR5 ;  /* 0x00000005000572bd */ /* 0x000fd400080e0000 */
[----:B------:R-:W-:-:S06]  /*29a0*/  ULOP3.LUT UR4, URZ, UR4, URZ, 0x33, !UPT ;  /* 0x00000004ff047292 */ /* 0x000fcc000f8e33ff */
[----:B------:R-:W-:-:S04]  /*29b0*/  IMAD.U32 R2, RZ, RZ, UR4 ;  /* 0x00000004ff027e24 */ /* 0x000fc8000f8e00ff */
[----:B------:R-:W3:Y:S02]  /*29c0*/  REDUX UR7, R2 ;  /* 0x00000000020773c4 */ /* 0x000ee40000000000 */
[----:B------:R4:W-:Y:S01]  /*29d0*/  UTCATOMSWS.AND URZ, UR4 ;  /* 0x0000000400ff79e3 */ /* 0x0009e20008000000 */
[----:B--2---:R-:W-:Y:S01]  /*29e0*/  ISETP.EQ.U32.AND P0, PT, R0, UR5, PT ;  /* 0x0000000500007c0c */ /* 0x004fe2000bf02070 */
[----:B---3--:R-:W-:-:S12]  /*29f0*/  IMAD.U32 R0, RZ, RZ, UR7 ;  /* 0x00000007ff007e24 */ /* 0x008fd8000f8e00ff */
[----:B------:R4:W-:Y:S01]  /*2a00*/  @P0 ATOMS.AND RZ, [UR6], R0 ;  /* 0x00000000ffff098c */ /* 0x0009e2000a800006 */
[----:B------:R-:W-:Y:S05]  /*2a10*/  BRA `(.L_x_63) ;  /* 0x0000000000147947 */ /* 0x000fea0003800000 */
.L_x_65:
[----:B------:R-:W-:-:S07]  /*2a20*/  MOV R2, 0x2a40 ;  /* 0x00002a4000027802 */ /* 0x000fce0000000f00 */
[----:B-1----:R-:W-:Y:S05]  /*2a30*/  CALL.REL.NOINC `($__internal_0_$__cuda_sm10x_tcgen05_guardrail_trap_col_being_dealloced_not_returned_by_alloc) ;  /* 0x0000000000447944 */ /* 0x002fea0003c00000 */
[----:B------:R-:W-:Y:S05]  /*2a40*/  BRA `(.L_x_63) ;  /* 0x0000000000087947 */ /* 0x000fea0003800000 */
.L_x_64:
[----:B------:R-:W-:-:S07]  /*2a50*/  MOV R2, 0x2a70 ;  /* 0x00002a7000027802 */ /* 0x000fce0000000f00 */
[----:B-1----:R-:W-:Y:S05]  /*2a60*/  CALL.REL.NOINC `($__internal_2_$__cuda_sm10x_tcgen05_guardrail_trap_unallocated_columns_being_dealloced) ;  /* 0x0000000000507944 */ /* 0x002fea0003c00000 */
.L_x_63:
[----:B------:R-:W-:Y:S01]  /*2a70*/  NOP ;  /* 0x0000000000007918 */ /* 0x000fe20000000000 */
[----:B----4-:R-:W-:Y:S05]  /*2a80*/  EXIT ;  /* 0x000000000000794d */ /* 0x010fea0003800000 */
.L_x_54:
[----:B------:R-:W2:Y:S02]  /*2a90*/  SYNCS.PHASECHK.TRANS64.TRYWAIT P0, [UR10+0xc000], RZ ;  /* 0x00c000ffff0075a7 */ /* 0x000ea4000800110a */
[----:B--2---:R-:W-:Y:S05]  /*2aa0*/  @!P0 BRA `(.L_x_54) ;  /* 0xfffffffc00f88947 */ /* 0x004fea000383ffff */
[----:B------:R-:W-:Y:S05]  /*2ab0*/  BRA `(.L_x_66) ;  /* 0xfffffff0000c7947 */ /* 0x000fea000383ffff */
.L_x_56:
[----:B------:R-:W2:Y:S02]  /*2ac0*/  SYNCS.PHASECHK.TRANS64.TRYWAIT P1, [UR10+0xc010], RZ ;  /* 0x00c010ffff0075a7 */ /* 0x000ea4000802110a */
[----:B--2---:R-:W-:Y:S05]  /*2ad0*/  @!P1 BRA `(.L_x_56) ;  /* 0xfffffffc00f89947 */ /* 0x004fea000383ffff */
[----:B------:R-:W-:Y:S05]  /*2ae0*/  BRA `(.L_x_67) ;  /* 0xfffffff000687947 */ /* 0x000fea000383ffff */
.L_x_57:
[----:B------:R-:W3:Y:S02]  /*2af0*/  SYNCS.PHASECHK.TRANS64.TRYWAIT P0, [UR10+0xc000], R3 ;  /* 0x00c00003ff0075a7 */ /* 0x000ee4000800110a */
[----:B---3--:R-:W-:Y:S05]  /*2b00*/  @!P0 BRA `(.L_x_57) ;  /* 0xfffffffc00f88947 */ /* 0x008fea000383ffff */
[----:B------:R-:W-:Y:S05]  /*2b10*/  BRA `(.L_x_68) ;  /* 0xfffffff000e07947 */ /* 0x000fea000383ffff */
.L_x_59:
[----:B------:R-:W3:Y:S02]  /*2b20*/  SYNCS.PHASECHK.TRANS64.TRYWAIT P0, [UR10+0xc010], R3 ;  /* 0x00c01003ff0075a7 */ /* 0x000ee4000800110a */
[----:B---3--:R-:W-:Y:S05]  /*2b30*/  @!P0 BRA `(.L_x_59) ;  /* 0xfffffffc00f88947 */ /* 0x008fea000383ffff */
[----:B------:R-:W-:Y:S05]  /*2b40*/  BRA `(.L_x_69) ;  /* 0xfffffff400307947 */ /* 0x000fea000383ffff */
        .weak           $__internal_0_$__cuda_sm10x_tcgen05_guardrail_trap_col_being_dealloced_not_returned_by_alloc
        .type           $__internal_0_$__cuda_sm10x_tcgen05_guardrail_trap_col_being_dealloced_not_returned_by_alloc,@function
        .size           $__internal_0_$__cuda_sm10x_tcgen05_guardrail_trap_col_being_dealloced_not_returned_by_alloc,($__internal_1_$__cuda_sm10x_tcgen05_guardrail_trap_phase_invalid_during_alloc - $__internal_0_$__cuda_sm10x_tcgen05_guardrail_trap_col_being_dealloced_not_returned_by_alloc)
$__internal_0_$__cuda_sm10x_tcgen05_guardrail_trap_col_being_dealloced_not_returned_by_alloc:
[----:B------:R-:W-:Y:S05]  /*2b50*/  BPT.TRAP 0x1 ;  /* 0x000000040000795c */ /* 0x000fea0000300000 */
[----:B------:R-:W-:-:S04]  /*2b60*/  IMAD.MOV.U32 R3, RZ, RZ, 0x0 ;  /* 0x00000000ff037424 */ /* 0x000fc800078e00ff */
[----:B------:R-:W-:Y:S05]  /*2b70*/  RET.REL.NODEC R2 `(gluon_tcgen05) ;  /* 0xffffffd402207950 */ /* 0x000fea0003c3ffff */
        .weak           $__internal_1_$__cuda_sm10x_tcgen05_guardrail_trap_phase_invalid_during_alloc
        .type           $__internal_1_$__cuda_sm10x_tcgen05_guardrail_trap_phase_invalid_during_alloc,@function
        .size           $__internal_1_$__cuda_sm10x_tcgen05_guardrail_trap_phase_invalid_during_alloc,($__internal_2_$__cuda_sm10x_tcgen05_guardrail_trap_unallocated_columns_being_dealloced - $__internal_1_$__cuda_sm10x_tcgen05_guardrail_trap_phase_invalid_during_alloc)
$__internal_1_$__cuda_sm10x_tcgen05_guardrail_trap_phase_invalid_during_alloc:
[----:B------:R-:W-:Y:S05]  /*2b80*/  BPT.TRAP 0x1 ;  /* 0x000000040000795c */ /* 0x000fea0000300000 */
[----:B------:R-:W-:-:S04]  /*2b90*/  IMAD.MOV.U32 R3, RZ, RZ, 0x0 ;  /* 0x00000000ff037424 */ /* 0x000fc800078e00ff */
[----:B------:R-:W-:Y:S05]  /*2ba0*/  RET.REL.NODEC R2 `(gluon_tcgen05) ;  /* 0xffffffd402147950 */ /* 0x000fea0003c3ffff */
        .weak           $__internal_2_$__cuda_sm10x_tcgen05_guardrail_trap_unallocated_columns_being_dealloced
        .type           $__internal_2_$__cuda_sm10x_tcgen05_guardrail_trap_unallocated_columns_being_dealloced,@function
        .size           $__internal_2_$__cuda_sm10x_tcgen05_guardrail_trap_unallocated_columns_being_dealloced,(.L_x_73 - $__internal_2_$__cuda_sm10x_tcgen05_guardrail_trap_unallocated_columns_being_dealloced)
$__internal_2_$__cuda_sm10x_tcgen05_guardrail_trap_unallocated_columns_being_dealloced:
[----:B------:R-:W-:Y:S05]  /*2bb0*/  BPT.TRAP 0x1 ;  /* 0x000000040000795c */ /* 0x000fea0000300000 */
[----:B------:R-:W-:-:S04]  /*2bc0*/  IMAD.MOV.U32 R3, RZ, RZ, 0x0 ;  /* 0x00000000ff037424 */ /* 0x000fc800078e00ff */
[----:B------:R-:W-:Y:S05]  /*2bd0*/  RET.REL.NODEC R2 `(gluon_tcgen05) ;  /* 0xffffffd402087950 */ /* 0x000fea0003c3ffff */
.L_x_70:
[----:B------:R-:W-:-:S00]  /*2be0*/  BRA `(.L_x_70) ;  /* 0xfffffffc00fc7947 */ /* 0x000fc0000383ffff */
[----:B------:R-:W-:-:S00]  /*2bf0*/  NOP ;  /* 0x0000000000007918 */ /* 0x000fc00000000000 */
        /* <DEDUP_REMOVED lines=8> */
.L_x_73:


//--------------------- .nv.shared.gluon_tcgen05  --------------------------
	.section	.nv.shared.gluon_tcgen05,"aw",@nobits
	.sectionflags	@""
	.align	16
	.zero		1024


//--------------------- .nv.shared.reserved.0     --------------------------
	.section	.nv.shared.reserved.0,"aw",@nobits
	.align	8
	.weak		__nv_reservedSMEM_offset_0_alias
	.size		__nv_reservedSMEM_offset_0_alias, 0, 64
	.other		__nv_reservedSMEM_offset_0_alias,@"STO_CUDA_RESERVED_SHARED STV_DEFAULT"
__nv_reservedSMEM_offset_0_alias:
	.zero		0
.nv.shared.reserved.0:
	.zero		64
	.weak		__nv_reservedSMEM_allocation_phase
	.type		__nv_reservedSMEM_allocation_phase,@object
	.size		__nv_reservedSMEM_allocation_phase,(.L_0 - __nv_reservedSMEM_allocation_phase)
__nv_reservedSMEM_allocation_phase:
	.zero		1
.L_0:
	.zero		7
	.weak		__nv_reservedSMEM_devtool_atexit_pc
	.type		__nv_reservedSMEM_devtool_atexit_pc,@object
	.size		__nv_reservedSMEM_devtool_atexit_pc,(__nv_reservedSMEM_allocation_mask - __nv_reservedSMEM_devtool_atexit_pc)
__nv_reservedSMEM_devtool_atexit_pc:
	.zero		8
	.weak		__nv_reservedSMEM_allocation_mask
	.type		__nv_reservedSMEM_allocation_mask,@object
	.size		__nv_reservedSMEM_allocation_mask,(.L_2 - __nv_reservedSMEM_allocation_mask)
__nv_reservedSMEM_allocation_mask:
	.zero		4
.L_2:


//--------------------- .nv.constant0.gluon_tcgen05 --------------------------
	.section	.nv.constant0.gluon_tcgen05,"a",@progbits
	.sectionflags	@""
	.align	4
.nv.constant0.gluon_tcgen05:
	.zero		976


//--------------------- SYMBOLS --------------------------

	.type		.nv.reservedSmem.offset0,@object
	.size		.nv.reservedSmem.offset0,0x4
	.type		.nv.reservedSmem.cap,@object
	.size		.nv.reservedSmem.cap,0x4
